	.target	sm_100a

	.elftype	@"ET_EXEC"


//--------------------- .note.nv.tkinfo           --------------------------
	.section	.note.nv.tkinfo,"",@"SHT_NOTE"
	.sectionflags	@"SHF_NOTE_NV_TKINFO"
	.tkinfo
        /*0018*/ 	.word	0x00000002
        /*0030*/ 	.string	""
        /*0030*/ 	.string	"ptxas"
        /*0030*/ 	.string	"Cuda compilation tools, release 13.0, V13.0.88"
        /*0030*/ 	.string	"Build cuda_13.0.r13.0/compiler.36424714_0"
        /*0030*/ 	.string	"-arch sm_100a -m 64 "



//--------------------- .note.nv.cuinfo           --------------------------
	.section	.note.nv.cuinfo,"",@"SHT_NOTE"
	.sectionflags	@"SHF_NOTE_NV_CUINFO"
        /*0018*/ 	.short	0x0002
        /*001a*/ 	.short	0x0064
        /*001c*/ 	.short	0x0082
	.zero		2


//--------------------- .nv.info                  --------------------------
	.section	.nv.info,"",@"SHT_CUDA_INFO"
	.align	4


	//----- nvinfo : EIATTR_REGCOUNT
	.align		4
        /*0000*/ 	.byte	0x04, 0x2f
        /*0002*/ 	.short	(.L_20 - .L_19)
	.align		4
.L_19:
        /*0004*/ 	.word	index@(_ZN7cutlass13device_kernelINS_4gemm6kernel13GemmUniversalIN4cute5tupleIJiiiiEEENS1_10collective13CollectiveMmaINS1_35MainloopSm100TmaUmmaWarpSpecializedILi8ELi2ELi4ENS5_IJNS4_1CILi4EEESB_NSA_ILi1EEEEEEEENS5_IJNSA_ILi128EEENSA_ILi256EEESF_EEENS_12float_e4m3_tENS5_IJlSC_lEEESI_SJ_NS4_8TiledMMAINS4_8MMA_AtomIJNS4_10MMA_TraitsINS4_25SM100_MMA_F8F6F4_2x1SM_SSEJSI_SI_fSF_SG_NS4_17integral_constantINS4_4UMMA5MajorELSQ_0EEESR_NSO_INSP_7ScaleInELSS_0EEEST_EEEEEENS4_6LayoutINS5_IJSC_SC_SC_EEENS5_IJNSA_ILi0EEESY_SY_EEEEENS5_IJNS4_10UnderscoreES11_S11_EEEEENS4_28SM100_TMA_2SM_LOAD_MULTICASTENS4_14ComposedLayoutINS4_7SwizzleILi3ELi4ELi3EEENS4_18smem_ptr_flag_bitsILi8EEENSW_INS5_IJNSA_ILi8EEESF_EEENS5_IJSF_SC_EEEEEEEvNS4_8identityES14_S1E_vS1F_EENS_8epilogue10collective18CollectiveEpilogueINS1H_23Sm100TmaWarpSpecializedILi4ELi2ELi32ELb0ELb0EEEJNS5_IJNSA_ILi64EEESG_SF_EEENS5_IJNSW_IS1M_SC_EENSW_INS5_IJNSA_ILi32EEENSA_ILi2EEEEEENS5_IJSC_SF_EEEEEEEESI_SJ_SI_SJ_NS1H_6fusion15FusionCallbacksIS1L_NS1V_17LinearCombinationISI_fSI_fLNS_15FloatRoundStyleE2EEES1N_S1U_JEEENS4_5SM1004TMEM4LOAD26SM100_TMEM_LOAD_32dp32b32xENS4_13SM90_TMA_LOADENS15_INS16_ILi1ELi4ELi3EEES19_NSW_INS5_IJS1A_S1P_EEENS5_IJS1P_SC_EEEEEEENS4_39AutoVectorizingCopyWithAssumedAlignmentILi128EEENS4_14SM90_TMA_STOREES2A_S2C_S2C_EEEvvEEEEvNT_6ParamsE)
        /*0008*/ 	.word	0x00000075


	//----- nvinfo : EIATTR_FRAME_SIZE
	.align		4
.L_20:
        /*000c*/ 	.byte	0x04, 0x11
        /*000e*/ 	.short	(.L_22 - .L_21)
	.align		4
.L_21:
        /*0010*/ 	.word	index@($__internal_2_$__cuda_sm10x_tcgen05_guardrail_trap_unallocated_columns_being_dealloced)
        /*0014*/ 	.word	0x00000000


	//----- nvinfo : EIATTR_FRAME_SIZE
	.align		4
.L_22:
        /*0018*/ 	.byte	0x04, 0x11
        /*001a*/ 	.short	(.L_24 - .L_23)
	.align		4
.L_23:
        /*001c*/ 	.word	index@($__internal_1_$__cuda_sm10x_tcgen05_guardrail_trap_phase_invalid_during_alloc)
        /*0020*/ 	.word	0x00000000


	//----- nvinfo : EIATTR_FRAME_SIZE
	.align		4
.L_24:
        /*0024*/ 	.byte	0x04, 0x11
        /*0026*/ 	.short	(.L_26 - .L_25)
	.align		4
.L_25:
        /*0028*/ 	.word	index@($__internal_0_$__cuda_sm10x_tcgen05_guardrail_trap_col_being_dealloced_not_returned_by_alloc)
        /*002c*/ 	.word	0x00000000


	//----- nvinfo : EIATTR_FRAME_SIZE
	.align		4
.L_26:
        /*0030*/ 	.byte	0x04, 0x11
        /*0032*/ 	.short	(.L_28 - .L_27)
	.align		4
.L_27:
        /*0034*/ 	.word	index@(_ZN7cutlass13device_kernelINS_4gemm6kernel13GemmUniversalIN4cute5tupleIJiiiiEEENS1_10collective13CollectiveMmaINS1_35MainloopSm100TmaUmmaWarpSpecializedILi8ELi2ELi4ENS5_IJNS4_1CILi4EEESB_NSA_ILi1EEEEEEEENS5_IJNSA_ILi128EEENSA_ILi256EEESF_EEENS_12float_e4m3_tENS5_IJlSC_lEEESI_SJ_NS4_8TiledMMAINS4_8MMA_AtomIJNS4_10MMA_TraitsINS4_25SM100_MMA_F8F6F4_2x1SM_SSEJSI_SI_fSF_SG_NS4_17integral_constantINS4_4UMMA5MajorELSQ_0EEESR_NSO_INSP_7ScaleInELSS_0EEEST_EEEEEENS4_6LayoutINS5_IJSC_SC_SC_EEENS5_IJNSA_ILi0EEESY_SY_EEEEENS5_IJNS4_10UnderscoreES11_S11_EEEEENS4_28SM100_TMA_2SM_LOAD_MULTICASTENS4_14ComposedLayoutINS4_7SwizzleILi3ELi4ELi3EEENS4_18smem_ptr_flag_bitsILi8EEENSW_INS5_IJNSA_ILi8EEESF_EEENS5_IJSF_SC_EEEEEEEvNS4_8identityES14_S1E_vS1F_EENS_8epilogue10collective18CollectiveEpilogueINS1H_23Sm100TmaWarpSpecializedILi4ELi2ELi32ELb0ELb0EEEJNS5_IJNSA_ILi64EEESG_SF_EEENS5_IJNSW_IS1M_SC_EENSW_INS5_IJNSA_ILi32EEENSA_ILi2EEEEEENS5_IJSC_SF_EEEEEEEESI_SJ_SI_SJ_NS1H_6fusion15FusionCallbacksIS1L_NS1V_17LinearCombinationISI_fSI_fLNS_15FloatRoundStyleE2EEES1N_S1U_JEEENS4_5SM1004TMEM4LOAD26SM100_TMEM_LOAD_32dp32b32xENS4_13SM90_TMA_LOADENS15_INS16_ILi1ELi4ELi3EEES19_NSW_INS5_IJS1A_S1P_EEENS5_IJS1P_SC_EEEEEEENS4_39AutoVectorizingCopyWithAssumedAlignmentILi128EEENS4_14SM90_TMA_STOREES2A_S2C_S2C_EEEvvEEEEvNT_6ParamsE)
        /*0038*/ 	.word	0x00000000


	//----- nvinfo : EIATTR_MIN_STACK_SIZE
	.align		4
.L_28:
        /*003c*/ 	.byte	0x04, 0x12
        /*003e*/ 	.short	(.L_30 - .L_29)
	.align		4
.L_29:
        /*0040*/ 	.word	index@(_ZN7cutlass13device_kernelINS_4gemm6kernel13GemmUniversalIN4cute5tupleIJiiiiEEENS1_10collective13CollectiveMmaINS1_35MainloopSm100TmaUmmaWarpSpecializedILi8ELi2ELi4ENS5_IJNS4_1CILi4EEESB_NSA_ILi1EEEEEEEENS5_IJNSA_ILi128EEENSA_ILi256EEESF_EEENS_12float_e4m3_tENS5_IJlSC_lEEESI_SJ_NS4_8TiledMMAINS4_8MMA_AtomIJNS4_10MMA_TraitsINS4_25SM100_MMA_F8F6F4_2x1SM_SSEJSI_SI_fSF_SG_NS4_17integral_constantINS4_4UMMA5MajorELSQ_0EEESR_NSO_INSP_7ScaleInELSS_0EEEST_EEEEEENS4_6LayoutINS5_IJSC_SC_SC_EEENS5_IJNSA_ILi0EEESY_SY_EEEEENS5_IJNS4_10UnderscoreES11_S11_EEEEENS4_28SM100_TMA_2SM_LOAD_MULTICASTENS4_14ComposedLayoutINS4_7SwizzleILi3ELi4ELi3EEENS4_18smem_ptr_flag_bitsILi8EEENSW_INS5_IJNSA_ILi8EEESF_EEENS5_IJSF_SC_EEEEEEEvNS4_8identityES14_S1E_vS1F_EENS_8epilogue10collective18CollectiveEpilogueINS1H_23Sm100TmaWarpSpecializedILi4ELi2ELi32ELb0ELb0EEEJNS5_IJNSA_ILi64EEESG_SF_EEENS5_IJNSW_IS1M_SC_EENSW_INS5_IJNSA_ILi32EEENSA_ILi2EEEEEENS5_IJSC_SF_EEEEEEEESI_SJ_SI_SJ_NS1H_6fusion15FusionCallbacksIS1L_NS1V_17LinearCombinationISI_fSI_fLNS_15FloatRoundStyleE2EEES1N_S1U_JEEENS4_5SM1004TMEM4LOAD26SM100_TMEM_LOAD_32dp32b32xENS4_13SM90_TMA_LOADENS15_INS16_ILi1ELi4ELi3EEES19_NSW_INS5_IJS1A_S1P_EEENS5_IJS1P_SC_EEEEEEENS4_39AutoVectorizingCopyWithAssumedAlignmentILi128EEENS4_14SM90_TMA_STOREES2A_S2C_S2C_EEEvvEEEEvNT_6ParamsE)
        /*0044*/ 	.word	0x00000000
.L_30:


//--------------------- .nv.compat                --------------------------
	.section	.nv.compat,"",@"SHT_CUDA_COMPAT_INFO"
	.align	4
        /*0000*/ 	.byte	0x02, 0x09, 0x01, 0x00, 0x02, 0x02, 0x02, 0x00, 0x02, 0x05, 0x05, 0x00, 0x03, 0x07, 0x01, 0x01
        /*0010*/ 	.byte	0x02, 0x03, 0x01, 0x00, 0x02, 0x06, 0x01, 0x00, 0x04, 0x0b, 0x08, 0x00, 0x09, 0x00, 0x00, 0x00
        /*0020*/ 	.byte	0x00, 0x00, 0x00, 0x00


//--------------------- .nv.info._ZN7cutlass13device_kernelINS_4gemm6kernel13GemmUniversalIN4cute5tupleIJiiiiEEENS1_10collective13CollectiveMmaINS1_35MainloopSm100TmaUmmaWarpSpecializedILi8ELi2ELi4ENS5_IJNS4_1CILi4EEESB_NSA_ILi1EEEEEEEENS5_IJNSA_ILi128EEENSA_ILi256EEESF_EEENS_12float_e4m3_tENS5_IJlSC_lEEESI_SJ_NS4_8TiledMMAINS4_8MMA_AtomIJNS4_10MMA_TraitsINS4_25SM100_MMA_F8F6F4_2x1SM_SSEJSI_SI_fSF_SG_NS4_17integral_constantINS4_4UMMA5MajorELSQ_0EEESR_NSO_INSP_7ScaleInELSS_0EEEST_EEEEEENS4_6LayoutINS5_IJSC_SC_SC_EEENS5_IJNSA_ILi0EEESY_SY_EEEEENS5_IJNS4_10UnderscoreES11_S11_EEEEENS4_28SM100_TMA_2SM_LOAD_MULTICASTENS4_14ComposedLayoutINS4_7SwizzleILi3ELi4ELi3EEENS4_18smem_ptr_flag_bitsILi8EEENSW_INS5_IJNSA_ILi8EEESF_EEENS5_IJSF_SC_EEEEEEEvNS4_8identityES14_S1E_vS1F_EENS_8epilogue10collective18CollectiveEpilogueINS1H_23Sm100TmaWarpSpecializedILi4ELi2ELi32ELb0ELb0EEEJNS5_IJNSA_ILi64EEESG_SF_EEENS5_IJNSW_IS1M_SC_EENSW_INS5_IJNSA_ILi32EEENSA_ILi2EEEEEENS5_IJSC_SF_EEEEEEEESI_SJ_SI_SJ_NS1H_6fusion15FusionCallbacksIS1L_NS1V_17LinearCombinationISI_fSI_fLNS_15FloatRoundStyleE2EEES1N_S1U_JEEENS4_5SM1004TMEM4LOAD26SM100_TMEM_LOAD_32dp32b32xENS4_13SM90_TMA_LOADENS15_INS16_ILi1ELi4ELi3EEES19_NSW_INS5_IJS1A_S1P_EEENS5_IJS1P_SC_EEEEEEENS4_39AutoVectorizingCopyWithAssumedAlignmentILi128EEENS4_14SM90_TMA_STOREES2A_S2C_S2C_EEEvvEEEEvNT_6ParamsE --------------------------
	.section	.nv.info._ZN7cutlass13device_kernelINS_4gemm6kernel13GemmUniversalIN4cute5tupleIJiiiiEEENS1_10collective13CollectiveMmaINS1_35MainloopSm100TmaUmmaWarpSpecializedILi8ELi2ELi4ENS5_IJNS4_1CILi4EEESB_NSA_ILi1EEEEEEEENS5_IJNSA_ILi128EEENSA_ILi256EEESF_EEENS_12float_e4m3_tENS5_IJlSC_lEEESI_SJ_NS4_8TiledMMAINS4_8MMA_AtomIJNS4_10MMA_TraitsINS4_25SM100_MMA_F8F6F4_2x1SM_SSEJSI_SI_fSF_SG_NS4_17integral_constantINS4_4UMMA5MajorELSQ_0EEESR_NSO_INSP_7ScaleInELSS_0EEEST_EEEEEENS4_6LayoutINS5_IJSC_SC_SC_EEENS5_IJNSA_ILi0EEESY_SY_EEEEENS5_IJNS4_10UnderscoreES11_S11_EEEEENS4_28SM100_TMA_2SM_LOAD_MULTICASTENS4_14ComposedLayoutINS4_7SwizzleILi3ELi4ELi3EEENS4_18smem_ptr_flag_bitsILi8EEENSW_INS5_IJNSA_ILi8EEESF_EEENS5_IJSF_SC_EEEEEEEvNS4_8identityES14_S1E_vS1F_EENS_8epilogue10collective18CollectiveEpilogueINS1H_23Sm100TmaWarpSpecializedILi4ELi2ELi32ELb0ELb0EEEJNS5_IJNSA_ILi64EEESG_SF_EEENS5_IJNSW_IS1M_SC_EENSW_INS5_IJNSA_ILi32EEENSA_ILi2EEEEEENS5_IJSC_SF_EEEEEEEESI_SJ_SI_SJ_NS1H_6fusion15FusionCallbacksIS1L_NS1V_17LinearCombinationISI_fSI_fLNS_15FloatRoundStyleE2EEES1N_S1U_JEEENS4_5SM1004TMEM4LOAD26SM100_TMEM_LOAD_32dp32b32xENS4_13SM90_TMA_LOADENS15_INS16_ILi1ELi4ELi3EEES19_NSW_INS5_IJS1A_S1P_EEENS5_IJS1P_SC_EEEEEEENS4_39AutoVectorizingCopyWithAssumedAlignmentILi128EEENS4_14SM90_TMA_STOREES2A_S2C_S2C_EEEvvEEEEvNT_6ParamsE,"",@"SHT_CUDA_INFO"
	.sectionflags	@""
	.align	4


	//----- nvinfo : EIATTR_CUDA_API_VERSION
	.align		4
        /*0000*/ 	.byte	0x04, 0x37
        /*0002*/ 	.short	(.L_32 - .L_31)
.L_31:
        /*0004*/ 	.word	0x00000082


	//----- nvinfo : EIATTR_KPARAM_INFO
	.align		4
.L_32:
        /*0008*/ 	.byte	0x04, 0x17
        /*000a*/ 	.short	(.L_34 - .L_33)
.L_33:
        /*000c*/ 	.word	0x00000000
        /*0010*/ 	.short	0x0000
        /*0012*/ 	.short	0x0000
        /*0014*/ 	.byte	0x00, 0xf0, 0x01, 0x20


	//----- nvinfo : EIATTR_AT_ENTRY_FRAGMENTS
	.align		4
.L_34:
        /*0018*/ 	.byte	0x04, 0x4f
        /*001a*/ 	.short	(.L_36 - .L_35)


	//   ....[0]....
.L_35:
        /*001c*/ 	.word	0x00000007


	//----- nvinfo : EIATTR_RESERVED_SMEM_USED
	.align		4
.L_36:
        /*0020*/ 	.byte	0x01, 0x41
	.zero		2


	//----- nvinfo : EIATTR_SPARSE_MMA_MASK
	.align		4
        /*0024*/ 	.byte	0x03, 0x50
        /*0026*/ 	.short	0x0000


	//----- nvinfo : EIATTR_TCGEN05_2CTA_USED
	.align		4
        /*0028*/ 	.byte	0x01, 0x52
	.zero		2


	//----- nvinfo : EIATTR_MAXREG_COUNT
	.align		4
        /*002c*/ 	.byte	0x03, 0x1b
        /*002e*/ 	.short	0x00ff


	//----- nvinfo : EIATTR_NUM_BARRIERS
	.align		4
        /*0030*/ 	.byte	0x02, 0x4c
        /*0032*/ 	.byte	0x07
	.zero		1


	//----- nvinfo : EIATTR_EXTERNS
	.align		4
        /*0034*/ 	.byte	0x04, 0x0f
        /*0036*/ 	.short	(.L_38 - .L_37)


	//   ....[0]....
	.align		4
.L_37:
        /*0038*/ 	.word	index@(__assertfail)


	//----- nvinfo : EIATTR_MERCURY_ISA_VERSION
	.align		4
.L_38:
        /*003c*/ 	.byte	0x03, 0x5f
        /*003e*/ 	.short	0x0101


	//----- nvinfo : EIATTR_INT_WARP_WIDE_INSTR_OFFSETS
	.align		4
        /*0040*/ 	.byte	0x04, 0x31
        /*0042*/ 	.short	(.L_40 - .L_39)


	//   ....[0]....
.L_39:
        /*0044*/ 	.word	0x00000de0


	//   ....[1]....
        /*0048*/ 	.word	0x00000e80


	//   ....[2]....
        /*004c*/ 	.word	0x00004800


	//   ....[3]....
        /*0050*/ 	.word	0x00004820


	//   ....[4]....
        /*0054*/ 	.word	0x00004850


	//   ....[5]....
        /*0058*/ 	.word	0x000053c0


	//   ....[6]....
        /*005c*/ 	.word	0x00005460


	//   ....[7]....
        /*0060*/ 	.word	0x00005510


	//   ....[8]....
        /*0064*/ 	.word	0x00005580


	//   ....[9]....
        /*0068*/ 	.word	0x00005640


	//   ....[10]....
        /*006c*/ 	.word	0x000056e0


	//   ....[11]....
        /*0070*/ 	.word	0x00005750


	//   ....[12]....
        /*0074*/ 	.word	0x00005810


	//   ....[13]....
        /*0078*/ 	.word	0x000058b0


	//   ....[14]....
        /*007c*/ 	.word	0x00005950


	//   ....[15]....
        /*0080*/ 	.word	0x00005a40


	//   ....[16]....
        /*0084*/ 	.word	0x00005b10


	//----- nvinfo : EIATTR_COOP_GROUP_MASK_REGIDS
	.align		4
.L_40:
        /*0088*/ 	.byte	0x04, 0x29
        /*008a*/ 	.short	(.L_42 - .L_41)


	//   ....[0]....
.L_41:
        /*008c*/ 	.word	0xffffffff


	//   ....[1]....
        /*0090*/ 	.word	0xffffffff


	//   ....[2]....
        /*0094*/ 	.word	0xffffffff


	//   ....[3]....
        /*0098*/ 	.word	0xffffffff


	//   ....[4]....
        /*009c*/ 	.word	0xffffffff


	//   ....[5]....
        /*00a0*/ 	.word	0xffffffff


	//   ....[6]....
        /*00a4*/ 	.word	0xffffffff


	//   ....[7]....
        /*00a8*/ 	.word	0xffffffff


	//   ....[8]....
        /*00ac*/ 	.word	0xffffffff


	//   ....[9]....
        /*00b0*/ 	.word	0xffffffff


	//   ....[10]....
        /*00b4*/ 	.word	0xffffffff


	//   ....[11]....
        /*00b8*/ 	.word	0xffffffff


	//   ....[12]....
        /*00bc*/ 	.word	0xffffffff


	//   ....[13]....
        /*00c0*/ 	.word	0xffffffff


	//----- nvinfo : EIATTR_COOP_GROUP_INSTR_OFFSETS
	.align		4
.L_42:
        /*00c4*/ 	.byte	0x04, 0x28
        /*00c6*/ 	.short	(.L_44 - .L_43)


	//   ....[0]....
.L_43:
        /*00c8*/ 	.word	0x000000b0


	//   ....[1]....
        /*00cc*/ 	.word	0x00000510


	//   ....[2]....
        /*00d0*/ 	.word	0x00000750


	//   ....[3]....
        /*00d4*/ 	.word	0x000008e0


	//   ....[4]....
        /*00d8*/ 	.word	0x000009d0


	//   ....[5]....
        /*00dc*/ 	.word	0x00000b30


	//   ....[6]....
        /*00e0*/ 	.word	0x00000cc0


	//   ....[7]....
        /*00e4*/ 	.word	0x00000f00


	//   ....[8]....
        /*00e8*/ 	.word	0x00002500


	//   ....[9]....
        /*00ec*/ 	.word	0x000035e0


	//   ....[10]....
        /*00f0*/ 	.word	0x00003ab0


	//   ....[11]....
        /*00f4*/ 	.word	0x00003ae0


	//   ....[12]....
        /*00f8*/ 	.word	0x00004700


	//   ....[13]....
        /*00fc*/ 	.word	0x00004910


	//----- nvinfo : EIATTR_VRC_CTA_INIT_COUNT
	.align		4
.L_44:
        /*0100*/ 	.byte	0x02, 0x4a
        /*0102*/ 	.byte	0x80
	.zero		1


	//----- nvinfo : EIATTR_SYSCALL_OFFSETS
	.align		4
        /*0104*/ 	.byte	0x04, 0x46
        /*0106*/ 	.short	(.L_46 - .L_45)


	//   ....[0]....
.L_45:
        /*0108*/ 	.word	0x00006680


	//   ....[1]....
        /*010c*/ 	.word	0x000067c0


	//   ....[2]....
        /*0110*/ 	.word	0x00006fa0


	//   ....[3]....
        /*0114*/ 	.word	0x00007d80


	//   ....[4]....
        /*0118*/ 	.word	0x00008b10


	//   ....[5]....
        /*011c*/ 	.word	0x000098c0


	//----- nvinfo : EIATTR_MBARRIER_INSTR_OFFSETS
	.align		4
.L_46:
        /*0120*/ 	.byte	0x04, 0x39
        /*0122*/ 	.short	(.L_48 - .L_47)


	//   ....[0]....
.L_47:
        /*0124*/ 	.word	0x00000640
        /*0128*/ 	.word	0x000000ff
        /*012c*/ 	.word	0x00000000
        /*0130*/ 	.short	0x0100
        /*0132*/ 	.byte	0x04
	.zero		1


	//   ....[1]....
        /*0134*/ 	.word	0x00000650
        /*0138*/ 	.word	0x000000ff
        /*013c*/ 	.word	0x00000040
        /*0140*/ 	.short	0x0100
        /*0142*/ 	.byte	0x04
	.zero		1


	//   ....[2]....
        /*0144*/ 	.word	0x00000660
        /*0148*/ 	.word	0x000000ff
        /*014c*/ 	.word	0x00000008
        /*0150*/ 	.short	0x0100
        /*0152*/ 	.byte	0x04
	.zero		1


	//   ....[3]....
        /*0154*/ 	.word	0x00000670
        /*0158*/ 	.word	0x000000ff
        /*015c*/ 	.word	0x00000048
        /*0160*/ 	.short	0x0100
        /*0162*/ 	.byte	0x04
	.zero		1


	//   ....[4]....
        /*0164*/ 	.word	0x00000680
        /*0168*/ 	.word	0x000000ff
        /*016c*/ 	.word	0x00000010
        /*0170*/ 	.short	0x0100
        /*0172*/ 	.byte	0x04
	.zero		1


	//   ....[5]....
        /*0174*/ 	.word	0x00000690
        /*0178*/ 	.word	0x000000ff
        /*017c*/ 	.word	0x00000050
        /*0180*/ 	.short	0x0100
        /*0182*/ 	.byte	0x04
	.zero		1


	//   ....[6]....
        /*0184*/ 	.word	0x000006a0
        /*0188*/ 	.word	0x000000ff
        /*018c*/ 	.word	0x00000018
        /*0190*/ 	.short	0x0100
        /*0192*/ 	.byte	0x04
	.zero		1


	//   ....[7]....
        /*0194*/ 	.word	0x000006b0
        /*0198*/ 	.word	0x000000ff
        /*019c*/ 	.word	0x00000058
        /*01a0*/ 	.short	0x0100
        /*01a2*/ 	.byte	0x04
	.zero		1


	//   ....[8]....
        /*01a4*/ 	.word	0x000006c0
        /*01a8*/ 	.word	0x000000ff
        /*01ac*/ 	.word	0x00000020
        /*01b0*/ 	.short	0x0100
        /*01b2*/ 	.byte	0x04
	.zero		1


	//   ....[9]....
        /*01b4*/ 	.word	0x000006d0
        /*01b8*/ 	.word	0x000000ff
        /*01bc*/ 	.word	0x00000060
        /*01c0*/ 	.short	0x0100
        /*01c2*/ 	.byte	0x04
	.zero		1


	//   ....[10]....
        /*01c4*/ 	.word	0x000006e0
        /*01c8*/ 	.word	0x000000ff
        /*01cc*/ 	.word	0x00000028
        /*01d0*/ 	.short	0x0100
        /*01d2*/ 	.byte	0x04
	.zero		1


	//   ....[11]....
        /*01d4*/ 	.word	0x000006f0
        /*01d8*/ 	.word	0x000000ff
        /*01dc*/ 	.word	0x00000068
        /*01e0*/ 	.short	0x0100
        /*01e2*/ 	.byte	0x04
	.zero		1


	//   ....[12]....
        /*01e4*/ 	.word	0x00000700
        /*01e8*/ 	.word	0x000000ff
        /*01ec*/ 	.word	0x00000030
        /*01f0*/ 	.short	0x0100
        /*01f2*/ 	.byte	0x04
	.zero		1


	//   ....[13]....
        /*01f4*/ 	.word	0x00000710
        /*01f8*/ 	.word	0x000000ff
        /*01fc*/ 	.word	0x00000070
        /*0200*/ 	.short	0x0100
        /*0202*/ 	.byte	0x04
	.zero		1


	//   ....[14]....
        /*0204*/ 	.word	0x00000720
        /*0208*/ 	.word	0x000000ff
        /*020c*/ 	.word	0x00000038
        /*0210*/ 	.short	0x0100
        /*0212*/ 	.byte	0x04
	.zero		1


	//   ....[15]....
        /*0214*/ 	.word	0x00000730
        /*0218*/ 	.word	0x000000ff
        /*021c*/ 	.word	0x00000078
        /*0220*/ 	.short	0x0100
        /*0222*/ 	.byte	0x04
	.zero		1


	//   ....[16]....
        /*0224*/ 	.word	0x00000850
        /*0228*/ 	.word	0x000000ff
        /*022c*/ 	.word	0x00000080
        /*0230*/ 	.short	0x0100
        /*0232*/ 	.byte	0x04
	.zero		1


	//   ....[17]....
        /*0234*/ 	.word	0x00000860
        /*0238*/ 	.word	0x000000ff
        /*023c*/ 	.word	0x000000a0
        /*0240*/ 	.short	0x0100
        /*0242*/ 	.byte	0x04
	.zero		1


	//   ....[18]....
        /*0244*/ 	.word	0x00000870
        /*0248*/ 	.word	0x000000ff
        /*024c*/ 	.word	0x00000088
        /*0250*/ 	.short	0x0100
        /*0252*/ 	.byte	0x04
	.zero		1


	//   ....[19]....
        /*0254*/ 	.word	0x00000880
        /*0258*/ 	.word	0x000000ff
        /*025c*/ 	.word	0x000000a8
        /*0260*/ 	.short	0x0100
        /*0262*/ 	.byte	0x04
	.zero		1


	//   ....[20]....
        /*0264*/ 	.word	0x00000890
        /*0268*/ 	.word	0x000000ff
        /*026c*/ 	.word	0x00000090
        /*0270*/ 	.short	0x0100
        /*0272*/ 	.byte	0x04
	.zero		1


	//   ....[21]....
        /*0274*/ 	.word	0x000008a0
        /*0278*/ 	.word	0x000000ff
        /*027c*/ 	.word	0x000000b0
        /*0280*/ 	.short	0x0100
        /*0282*/ 	.byte	0x04
	.zero		1


	//   ....[22]....
        /*0284*/ 	.word	0x000008b0
        /*0288*/ 	.word	0x000000ff
        /*028c*/ 	.word	0x00000098
        /*0290*/ 	.short	0x0100
        /*0292*/ 	.byte	0x04
	.zero		1


	//   ....[23]....
        /*0294*/ 	.word	0x000008c0
        /*0298*/ 	.word	0x000000ff
        /*029c*/ 	.word	0x000000b8
        /*02a0*/ 	.short	0x0100
        /*02a2*/ 	.byte	0x04
	.zero		1


	//   ....[24]....
        /*02a4*/ 	.word	0x000009a0
        /*02a8*/ 	.word	0x000000ff
        /*02ac*/ 	.word	0x000000c0
        /*02b0*/ 	.short	0x0100
        /*02b2*/ 	.byte	0x06
	.zero		1


	//   ....[25]....
        /*02b4*/ 	.word	0x000009b0
        /*02b8*/ 	.word	0x000000ff
        /*02bc*/ 	.word	0x000000c8
        /*02c0*/ 	.short	0x0100
        /*02c2*/ 	.byte	0x06
	.zero		1


	//   ....[26]....
        /*02c4*/ 	.word	0x00000ae0
        /*02c8*/ 	.word	0x000000ff
        /*02cc*/ 	.word	0x000000d0
        /*02d0*/ 	.short	0x0100
        /*02d2*/ 	.byte	0x06
	.zero		1


	//   ....[27]....
        /*02d4*/ 	.word	0x00000af0
        /*02d8*/ 	.word	0x000000ff
        /*02dc*/ 	.word	0x000000e0
        /*02e0*/ 	.short	0x0100
        /*02e2*/ 	.byte	0x06
	.zero		1


	//   ....[28]....
        /*02e4*/ 	.word	0x00000b00
        /*02e8*/ 	.word	0x000000ff
        /*02ec*/ 	.word	0x000000d8
        /*02f0*/ 	.short	0x0100
        /*02f2*/ 	.byte	0x06
	.zero		1


	//   ....[29]....
        /*02f4*/ 	.word	0x00000b10
        /*02f8*/ 	.word	0x000000ff
        /*02fc*/ 	.word	0x000000e8
        /*0300*/ 	.short	0x0100
        /*0302*/ 	.byte	0x06
	.zero		1


	//   ....[30]....
        /*0304*/ 	.word	0x00000c30
        /*0308*/ 	.word	0x000000ff
        /*030c*/ 	.word	0x000000f0
        /*0310*/ 	.short	0x0100
        /*0312*/ 	.byte	0x04
	.zero		1


	//   ....[31]....
        /*0314*/ 	.word	0x00000c40
        /*0318*/ 	.word	0x000000ff
        /*031c*/ 	.word	0x00000110
        /*0320*/ 	.short	0x0100
        /*0322*/ 	.byte	0x04
	.zero		1


	//   ....[32]....
        /*0324*/ 	.word	0x00000c50
        /*0328*/ 	.word	0x000000ff
        /*032c*/ 	.word	0x000000f8
        /*0330*/ 	.short	0x0100
        /*0332*/ 	.byte	0x04
	.zero		1


	//   ....[33]....
        /*0334*/ 	.word	0x00000c60
        /*0338*/ 	.word	0x000000ff
        /*033c*/ 	.word	0x00000118
        /*0340*/ 	.short	0x0100
        /*0342*/ 	.byte	0x04
	.zero		1


	//   ....[34]....
        /*0344*/ 	.word	0x00000c70
        /*0348*/ 	.word	0x000000ff
        /*034c*/ 	.word	0x00000100
        /*0350*/ 	.short	0x0100
        /*0352*/ 	.byte	0x04
	.zero		1


	//   ....[35]....
        /*0354*/ 	.word	0x00000c80
        /*0358*/ 	.word	0x000000ff
        /*035c*/ 	.word	0x00000120
        /*0360*/ 	.short	0x0100
        /*0362*/ 	.byte	0x04
	.zero		1


	//   ....[36]....
        /*0364*/ 	.word	0x00000c90
        /*0368*/ 	.word	0x000000ff
        /*036c*/ 	.word	0x00000108
        /*0370*/ 	.short	0x0100
        /*0372*/ 	.byte	0x04
	.zero		1


	//   ....[37]....
        /*0374*/ 	.word	0x00000ca0
        /*0378*/ 	.word	0x000000ff
        /*037c*/ 	.word	0x00000128
        /*0380*/ 	.short	0x0100
        /*0382*/ 	.byte	0x04
	.zero		1


	//   ....[38]....
        /*0384*/ 	.word	0x00000d90
        /*0388*/ 	.word	0x000000ff
        /*038c*/ 	.word	0x00000130
        /*0390*/ 	.short	0x0100
        /*0392*/ 	.byte	0x04
	.zero		1


	//   ....[39]....
        /*0394*/ 	.word	0x00000da0
        /*0398*/ 	.word	0x000000ff
        /*039c*/ 	.word	0x00000140
        /*03a0*/ 	.short	0x0100
        /*03a2*/ 	.byte	0x04
	.zero		1


	//   ....[40]....
        /*03a4*/ 	.word	0x00000db0
        /*03a8*/ 	.word	0x000000ff
        /*03ac*/ 	.word	0x00000138
        /*03b0*/ 	.short	0x0100
        /*03b2*/ 	.byte	0x04
	.zero		1


	//   ....[41]....
        /*03b4*/ 	.word	0x00000dc0
        /*03b8*/ 	.word	0x000000ff
        /*03bc*/ 	.word	0x00000148
        /*03c0*/ 	.short	0x0100
        /*03c2*/ 	.byte	0x04
	.zero		1


	//   ....[42]....
        /*03c4*/ 	.word	0x00000ec0
        /*03c8*/ 	.word	0x000000ff
        /*03cc*/ 	.word	0x00000150
        /*03d0*/ 	.short	0x0100
        /*03d2*/ 	.byte	0x06
	.zero		1


	//   ....[43]....
        /*03d4*/ 	.word	0x00001d40
        /*03d8*/ 	.word	0x00000000
        /*03dc*/ 	.word	0x00000140
        /*03e0*/ 	.short	0x010a
        /*03e2*/ 	.byte	0xff
	.zero		1


	//   ....[44]....
        /*03e4*/ 	.word	0x00001d60
        /*03e8*/ 	.word	0x00000000
        /*03ec*/ 	.word	0x00000130
        /*03f0*/ 	.short	0x0101
        /*03f2*/ 	.byte	0xff
	.zero		1


	//   ....[45]....
        /*03f4*/ 	.word	0x00001e10
        /*03f8*/ 	.word	0x000000ff
        /*03fc*/ 	.word	0x00000040
        /*0400*/ 	.short	0x010a
        /*0402*/ 	.byte	0x04
	.zero		1


	//   ....[46]....
        /*0404*/ 	.word	0x00001ee0
        /*0408*/ 	.word	0x000000ff
        /*040c*/ 	.word	0x00000040
        /*0410*/ 	.short	0x010a
        /*0412*/ 	.byte	0x21
	.zero		1


	//   ....[47]....
        /*0414*/ 	.word	0x00002090
        /*0418*/ 	.word	0x000000ff
        /*041c*/ 	.word	0x00000040
        /*0420*/ 	.short	0x010a
        /*0422*/ 	.byte	0x05
	.zero		1


	//   ....[48]....
        /*0424*/ 	.word	0x000021b0
        /*0428*/ 	.word	0x000000ff
        /*042c*/ 	.word	0x000000c8
        /*0430*/ 	.short	0x0101
        /*0432*/ 	.byte	0x0d
	.zero		1


	//   ....[49]....
        /*0434*/ 	.word	0x000021d0
        /*0438*/ 	.word	0x000000ff
        /*043c*/ 	.word	0x00000040
        /*0440*/ 	.short	0x010a
        /*0442*/ 	.byte	0x04
	.zero		1


	//   ....[50]....
        /*0444*/ 	.word	0x00002250
        /*0448*/ 	.word	0x000000ff
        /*044c*/ 	.word	0x00000040
        /*0450*/ 	.short	0x010a
        /*0452*/ 	.byte	0x11
	.zero		1


	//   ....[51]....
        /*0454*/ 	.word	0x000023e0
        /*0458*/ 	.word	0x000000ff
        /*045c*/ 	.word	0x00000040
        /*0460*/ 	.short	0x010a
        /*0462*/ 	.byte	0x05
	.zero		1


	//   ....[52]....
        /*0464*/ 	.word	0x00002530
        /*0468*/ 	.word	0x00000003
        /*046c*/ 	.word	0x000000d0
        /*0470*/ 	.short	0x010a
        /*0472*/ 	.byte	0xff
	.zero		1


	//   ....[53]....
        /*0474*/ 	.word	0x00002680
        /*0478*/ 	.word	0x00000000
        /*047c*/ 	.word	0x00000000
        /*0480*/ 	.short	0x0101
        /*0482*/ 	.byte	0xff
	.zero		1


	//   ....[54]....
        /*0484*/ 	.word	0x00002c20
        /*0488*/ 	.word	0x000000ff
        /*048c*/ 	.word	0x00000000
        /*0490*/ 	.short	0x010a
        /*0492*/ 	.byte	0x04
	.zero		1


	//   ....[55]....
        /*0494*/ 	.word	0x00002cb0
        /*0498*/ 	.word	0x000000ff
        /*049c*/ 	.word	0x00000000
        /*04a0*/ 	.short	0x010a
        /*04a2*/ 	.byte	0x05
	.zero		1


	//   ....[56]....
        /*04a4*/ 	.word	0x00002d40
        /*04a8*/ 	.word	0x000000ff
        /*04ac*/ 	.word	0x00000000
        /*04b0*/ 	.short	0x010a
        /*04b2*/ 	.byte	0x05
	.zero		1


	//   ....[57]....
        /*04b4*/ 	.word	0x00002dd0
        /*04b8*/ 	.word	0x000000ff
        /*04bc*/ 	.word	0x00000000
        /*04c0*/ 	.short	0x010a
        /*04c2*/ 	.byte	0x05
	.zero		1


	//   ....[58]....
        /*04c4*/ 	.word	0x00002e60
        /*04c8*/ 	.word	0x000000ff
        /*04cc*/ 	.word	0x00000000
        /*04d0*/ 	.short	0x010a
        /*04d2*/ 	.byte	0x05
	.zero		1


	//   ....[59]....
        /*04d4*/ 	.word	0x00002ef0
        /*04d8*/ 	.word	0x000000ff
        /*04dc*/ 	.word	0x00000000
        /*04e0*/ 	.short	0x010a
        /*04e2*/ 	.byte	0x05
	.zero		1


	//   ....[60]....
        /*04e4*/ 	.word	0x00002f80
        /*04e8*/ 	.word	0x000000ff
        /*04ec*/ 	.word	0x00000000
        /*04f0*/ 	.short	0x010a
        /*04f2*/ 	.byte	0x05
	.zero		1


	//   ....[61]....
        /*04f4*/ 	.word	0x00003020
        /*04f8*/ 	.word	0x00000000
        /*04fc*/ 	.word	0x00000000
        /*0500*/ 	.short	0x010a
        /*0502*/ 	.byte	0xff
	.zero		1


	//   ....[62]....
        /*0504*/ 	.word	0x00003140
        /*0508*/ 	.word	0x00000002
        /*050c*/ 	.word	0x00000130
        /*0510*/ 	.short	0x010a
        /*0512*/ 	.byte	0xff
	.zero		1


	//   ....[63]....
        /*0514*/ 	.word	0x000031a0
        /*0518*/ 	.word	0x00000004
        /*051c*/ 	.word	0x00000000
        /*0520*/ 	.short	0x0101
        /*0522*/ 	.byte	0xff
	.zero		1


	//   ....[64]....
        /*0524*/ 	.word	0x000031c0
        /*0528*/ 	.word	0x000000ff
        /*052c*/ 	.word	0x000000e0
        /*0530*/ 	.short	0x010a
        /*0532*/ 	.byte	0x04
	.zero		1


	//   ....[65]....
        /*0534*/ 	.word	0x000032e0
        /*0538*/ 	.word	0x00000002
        /*053c*/ 	.word	0x000000d0
        /*0540*/ 	.short	0x010a
        /*0542*/ 	.byte	0xff
	.zero		1


	//   ....[66]....
        /*0544*/ 	.word	0x000033f0
        /*0548*/ 	.word	0x00000002
        /*054c*/ 	.word	0x00000000
        /*0550*/ 	.short	0x0101
        /*0552*/ 	.byte	0xff
	.zero		1


	//   ....[67]....
        /*0554*/ 	.word	0x00003480
        /*0558*/ 	.word	0x000000ff
        /*055c*/ 	.word	0x000000e0
        /*0560*/ 	.short	0x0106
        /*0562*/ 	.byte	0x04
	.zero		1


	//   ....[68]....
        /*0564*/ 	.word	0x000034a0
        /*0568*/ 	.word	0x000000ff
        /*056c*/ 	.word	0x000000e0
        /*0570*/ 	.short	0x010a
        /*0572*/ 	.byte	0x04
	.zero		1


	//   ....[69]....
        /*0574*/ 	.word	0x00003530
        /*0578*/ 	.word	0x000000ff
        /*057c*/ 	.word	0x000000e0
        /*0580*/ 	.short	0x0106
        /*0582*/ 	.byte	0x07
	.zero		1


	//   ....[70]....
        /*0584*/ 	.word	0x00003570
        /*0588*/ 	.word	0x00000000
        /*058c*/ 	.word	0x000000e0
        /*0590*/ 	.short	0x010a
        /*0592*/ 	.byte	0xff
	.zero		1


	//   ....[71]....
        /*0594*/ 	.word	0x000037b0
        /*0598*/ 	.word	0x000000ff
        /*059c*/ 	.word	0x00000008
        /*05a0*/ 	.short	0x010a
        /*05a2*/ 	.byte	0x05
	.zero		1


	//   ....[72]....
        /*05a4*/ 	.word	0x000037d0
        /*05a8*/ 	.word	0x000000ff
        /*05ac*/ 	.word	0x00000008
        /*05b0*/ 	.short	0x010a
        /*05b2*/ 	.byte	0x05
	.zero		1


	//   ....[73]....
        /*05b4*/ 	.word	0x00003960
        /*05b8*/ 	.word	0x000000ff
        /*05bc*/ 	.word	0x00000008
        /*05c0*/ 	.short	0x010a
        /*05c2*/ 	.byte	0x05
	.zero		1


	//   ....[74]....
        /*05c4*/ 	.word	0x00003980
        /*05c8*/ 	.word	0x000000ff
        /*05cc*/ 	.word	0x00000008
        /*05d0*/ 	.short	0x010a
        /*05d2*/ 	.byte	0x05
	.zero		1


	//   ....[75]....
        /*05d4*/ 	.word	0x00003a40
        /*05d8*/ 	.word	0x000000ff
        /*05dc*/ 	.word	0x00000000
        /*05e0*/ 	.short	0x0101
        /*05e2*/ 	.byte	0x04
	.zero		1


	//   ....[76]....
        /*05e4*/ 	.word	0x00003d80
        /*05e8*/ 	.word	0x00000000
        /*05ec*/ 	.word	0x000000d0
        /*05f0*/ 	.short	0x010a
        /*05f2*/ 	.byte	0xff
	.zero		1


	//   ....[77]....
        /*05f4*/ 	.word	0x00003e40
        /*05f8*/ 	.word	0x00000000
        /*05fc*/ 	.word	0x00000000
        /*0600*/ 	.short	0x0101
        /*0602*/ 	.byte	0xff
	.zero		1


	//   ....[78]....
        /*0604*/ 	.word	0x00003f00
        /*0608*/ 	.word	0x000000ff
        /*060c*/ 	.word	0x00000000
        /*0610*/ 	.short	0x010a
        /*0612*/ 	.byte	0x04
	.zero		1


	//   ....[79]....
        /*0614*/ 	.word	0x00003f10
        /*0618*/ 	.word	0x000000ff
        /*061c*/ 	.word	0x00000110
        /*0620*/ 	.short	0x010a
        /*0622*/ 	.byte	0x1f
	.zero		1


	//   ....[80]....
        /*0624*/ 	.word	0x00003fc0
        /*0628*/ 	.word	0x000000ff
        /*062c*/ 	.word	0x00000000
        /*0630*/ 	.short	0x010a
        /*0632*/ 	.byte	0x05
	.zero		1


	//   ....[81]....
        /*0634*/ 	.word	0x000040f0
        /*0638*/ 	.word	0x000000ff
        /*063c*/ 	.word	0x00000000
        /*0640*/ 	.short	0x010a
        /*0642*/ 	.byte	0x04
	.zero		1


	//   ....[82]....
        /*0644*/ 	.word	0x000043f0
        /*0648*/ 	.word	0x000000ff
        /*064c*/ 	.word	0x00000000
        /*0650*/ 	.short	0x010a
        /*0652*/ 	.byte	0x04
	.zero		1


	//   ....[83]....
        /*0654*/ 	.word	0x00004480
        /*0658*/ 	.word	0x000000ff
        /*065c*/ 	.word	0x00000000
        /*0660*/ 	.short	0x010a
        /*0662*/ 	.byte	0x05
	.zero		1


	//   ....[84]....
        /*0664*/ 	.word	0x00004510
        /*0668*/ 	.word	0x000000ff
        /*066c*/ 	.word	0x00000000
        /*0670*/ 	.short	0x010a
        /*0672*/ 	.byte	0x05
	.zero		1


	//   ....[85]....
        /*0674*/ 	.word	0x000045b0
        /*0678*/ 	.word	0x00000000
        /*067c*/ 	.word	0x00000000
        /*0680*/ 	.short	0x010a
        /*0682*/ 	.byte	0xff
	.zero		1


	//   ....[86]....
        /*0684*/ 	.word	0x000045f0
        /*0688*/ 	.word	0x00000000
        /*068c*/ 	.word	0x00000000
        /*0690*/ 	.short	0x010a
        /*0692*/ 	.byte	0xff
	.zero		1


	//   ....[87]....
        /*0694*/ 	.word	0x00004660
        /*0698*/ 	.word	0x000000ff
        /*069c*/ 	.word	0x00000000
        /*06a0*/ 	.short	0x0101
        /*06a2*/ 	.byte	0x04
	.zero		1


	//   ....[88]....
        /*06a4*/ 	.word	0x000046a0
        /*06a8*/ 	.word	0x000000ff
        /*06ac*/ 	.word	0x00000150
        /*06b0*/ 	.short	0x010a
        /*06b2*/ 	.byte	0x1a
	.zero		1


	//   ....[89]....
        /*06b4*/ 	.word	0x000046f0
        /*06b8*/ 	.word	0x000000ff
        /*06bc*/ 	.word	0x00000000
        /*06c0*/ 	.short	0x0101
        /*06c2*/ 	.byte	0x04
	.zero		1


	//   ....[90]....
        /*06c4*/ 	.word	0x00004bc0
        /*06c8*/ 	.word	0x0000000c
        /*06cc*/ 	.word	0x000000d0
        /*06d0*/ 	.short	0x010a
        /*06d2*/ 	.byte	0xff
	.zero		1


	//   ....[91]....
        /*06d4*/ 	.word	0x00004d30
        /*06d8*/ 	.word	0x00000000
        /*06dc*/ 	.word	0x00000000
        /*06e0*/ 	.short	0x0101
        /*06e2*/ 	.byte	0xff
	.zero		1


	//   ....[92]....
        /*06e4*/ 	.word	0x000051c0
        /*06e8*/ 	.word	0x000000ff
        /*06ec*/ 	.word	0x000000c8
        /*06f0*/ 	.short	0x010a
        /*06f2*/ 	.byte	0x15
	.zero		1


	//   ....[93]....
        /*06f4*/ 	.word	0x00005340
        /*06f8*/ 	.word	0x000000ff
        /*06fc*/ 	.word	0x000000a0
        /*0700*/ 	.short	0x010a
        /*0702*/ 	.byte	0x15
	.zero		1


	//   ....[94]....
        /*0704*/ 	.word	0x00005530
        /*0708*/ 	.word	0x000000ff
        /*070c*/ 	.word	0x00000080
        /*0710*/ 	.short	0x010b
        /*0712*/ 	.byte	0x15
	.zero		1


	//   ....[95]....
        /*0714*/ 	.word	0x00005540
        /*0718*/ 	.word	0x000000ff
        /*071c*/ 	.word	0x00000000
        /*0720*/ 	.short	0x0101
        /*0722*/ 	.byte	0x2e
	.zero		1


	//   ....[96]....
        /*0724*/ 	.word	0x00005550
        /*0728*/ 	.word	0x000000ff
        /*072c*/ 	.word	0x000000a8
        /*0730*/ 	.short	0x010a
        /*0732*/ 	.byte	0x15
	.zero		1


	//   ....[97]....
        /*0734*/ 	.word	0x00005700
        /*0738*/ 	.word	0x000000ff
        /*073c*/ 	.word	0x00000088
        /*0740*/ 	.short	0x010b
        /*0742*/ 	.byte	0x15
	.zero		1


	//   ....[98]....
        /*0744*/ 	.word	0x00005710
        /*0748*/ 	.word	0x000000ff
        /*074c*/ 	.word	0x00000000
        /*0750*/ 	.short	0x0101
        /*0752*/ 	.byte	0x27
	.zero		1


	//   ....[99]....
        /*0754*/ 	.word	0x00005720
        /*0758*/ 	.word	0x000000ff
        /*075c*/ 	.word	0x000000b0
        /*0760*/ 	.short	0x010a
        /*0762*/ 	.byte	0x15
	.zero		1


	//   ....[100]....
        /*0764*/ 	.word	0x000058d0
        /*0768*/ 	.word	0x000000ff
        /*076c*/ 	.word	0x00000090
        /*0770*/ 	.short	0x010b
        /*0772*/ 	.byte	0x15
	.zero		1


	//   ....[101]....
        /*0774*/ 	.word	0x000058e0
        /*0778*/ 	.word	0x000000ff
        /*077c*/ 	.word	0x00000000
        /*0780*/ 	.short	0x0101
        /*0782*/ 	.byte	0x26
	.zero		1


	//   ....[102]....
        /*0784*/ 	.word	0x000058f0
        /*0788*/ 	.word	0x000000ff
        /*078c*/ 	.word	0x000000b8
        /*0790*/ 	.short	0x010a
        /*0792*/ 	.byte	0x15
	.zero		1


	//   ....[103]....
        /*0794*/ 	.word	0x00005b30
        /*0798*/ 	.word	0x000000ff
        /*079c*/ 	.word	0x00000098
        /*07a0*/ 	.short	0x010b
        /*07a2*/ 	.byte	0x15
	.zero		1


	//   ....[104]....
        /*07a4*/ 	.word	0x00005b40
        /*07a8*/ 	.word	0x000000ff
        /*07ac*/ 	.word	0x00000000
        /*07b0*/ 	.short	0x0101
        /*07b2*/ 	.byte	0x25
	.zero		1


	//   ....[105]....
        /*07b4*/ 	.word	0x00005b80
        /*07b8*/ 	.word	0x000000ff
        /*07bc*/ 	.word	0x000000a0
        /*07c0*/ 	.short	0x010a
        /*07c2*/ 	.byte	0x15
	.zero		1


	//   ....[106]....
        /*07c4*/ 	.word	0x00005ba0
        /*07c8*/ 	.word	0x000000ff
        /*07cc*/ 	.word	0x000000a8
        /*07d0*/ 	.short	0x010a
        /*07d2*/ 	.byte	0x15
	.zero		1


	//   ....[107]....
        /*07d4*/ 	.word	0x00005bc0
        /*07d8*/ 	.word	0x000000ff
        /*07dc*/ 	.word	0x000000b0
        /*07e0*/ 	.short	0x010a
        /*07e2*/ 	.byte	0x15
	.zero		1


	//   ....[108]....
        /*07e4*/ 	.word	0x00005c00
        /*07e8*/ 	.word	0x00000000
        /*07ec*/ 	.word	0x000000b8
        /*07f0*/ 	.short	0x010a
        /*07f2*/ 	.byte	0xff
	.zero		1


	//   ....[109]....
        /*07f4*/ 	.word	0x00005f20
        /*07f8*/ 	.word	0x00000003
        /*07fc*/ 	.word	0x000000d0
        /*0800*/ 	.short	0x010a
        /*0802*/ 	.byte	0xff
	.zero		1


	//   ....[110]....
        /*0804*/ 	.word	0x000060a0
        /*0808*/ 	.word	0x00000000
        /*080c*/ 	.word	0x00000000
        /*0810*/ 	.short	0x0101
        /*0812*/ 	.byte	0xff
	.zero		1


	//   ....[111]....
        /*0814*/ 	.word	0x00006b90
        /*0818*/ 	.word	0x00000005
        /*081c*/ 	.word	0x00000080
        /*0820*/ 	.short	0x010a
        /*0822*/ 	.byte	0xff
	.zero		1


	//   ....[112]....
        /*0824*/ 	.word	0x00006bb0
        /*0828*/ 	.word	0x0000005c
        /*082c*/ 	.word	0x000000f0
        /*0830*/ 	.short	0x010a
        /*0832*/ 	.byte	0xff
	.zero		1


	//   ....[113]....
        /*0834*/ 	.word	0x00006cf0
        /*0838*/ 	.word	0x00000005
        /*083c*/ 	.word	0x00000080
        /*0840*/ 	.short	0x010a
        /*0842*/ 	.byte	0xff
	.zero		1


	//   ....[114]....
        /*0844*/ 	.word	0x00006e20
        /*0848*/ 	.word	0x00000000
        /*084c*/ 	.word	0x00000000
        /*0850*/ 	.short	0x0101
        /*0852*/ 	.byte	0xff
	.zero		1


	//   ....[115]....
        /*0854*/ 	.word	0x00006e80
        /*0858*/ 	.word	0x0000005c
        /*085c*/ 	.word	0x000000f0
        /*0860*/ 	.short	0x010a
        /*0862*/ 	.byte	0xff
	.zero		1


	//   ....[116]....
        /*0864*/ 	.word	0x00007a20
        /*0868*/ 	.word	0x00000070
        /*086c*/ 	.word	0x00000080
        /*0870*/ 	.short	0x010a
        /*0872*/ 	.byte	0xff
	.zero		1


	//   ....[117]....
        /*0874*/ 	.word	0x00007af0
        /*0878*/ 	.word	0x00000070
        /*087c*/ 	.word	0x00000080
        /*0880*/ 	.short	0x010a
        /*0882*/ 	.byte	0xff
	.zero		1


	//   ....[118]....
        /*0884*/ 	.word	0x00007c20
        /*0888*/ 	.word	0x00000000
        /*088c*/ 	.word	0x00000000
        /*0890*/ 	.short	0x0101
        /*0892*/ 	.byte	0xff
	.zero		1


	//   ....[119]....
        /*0894*/ 	.word	0x000087b0
        /*0898*/ 	.word	0x00000070
        /*089c*/ 	.word	0x00000080
        /*08a0*/ 	.short	0x010a
        /*08a2*/ 	.byte	0xff
	.zero		1


	//   ....[120]....
        /*08a4*/ 	.word	0x00008880
        /*08a8*/ 	.word	0x00000070
        /*08ac*/ 	.word	0x00000080
        /*08b0*/ 	.short	0x010a
        /*08b2*/ 	.byte	0xff
	.zero		1


	//   ....[121]....
        /*08b4*/ 	.word	0x000089b0
        /*08b8*/ 	.word	0x00000000
        /*08bc*/ 	.word	0x00000000
        /*08c0*/ 	.short	0x0101
        /*08c2*/ 	.byte	0xff
	.zero		1


	//   ....[122]....
        /*08c4*/ 	.word	0x00009560
        /*08c8*/ 	.word	0x00000067
        /*08cc*/ 	.word	0x00000080
        /*08d0*/ 	.short	0x010a
        /*08d2*/ 	.byte	0xff
	.zero		1


	//   ....[123]....
        /*08d4*/ 	.word	0x00009630
        /*08d8*/ 	.word	0x00000067
        /*08dc*/ 	.word	0x00000080
        /*08e0*/ 	.short	0x010a
        /*08e2*/ 	.byte	0xff
	.zero		1


	//   ....[124]....
        /*08e4*/ 	.word	0x00009760
        /*08e8*/ 	.word	0x00000000
        /*08ec*/ 	.word	0x00000000
        /*08f0*/ 	.short	0x0101
        /*08f2*/ 	.byte	0xff
	.zero		1


	//   ....[125]....
        /*08f4*/ 	.word	0x00009a40
        /*08f8*/ 	.word	0x0000005c
        /*08fc*/ 	.word	0x00000000
        /*0900*/ 	.short	0x0101
        /*0902*/ 	.byte	0xff
	.zero		1


	//   ....[126]....
        /*0904*/ 	.word	0x0000a3f0
        /*0908*/ 	.word	0x00000000
        /*090c*/ 	.word	0x00000140
        /*0910*/ 	.short	0x010a
        /*0912*/ 	.byte	0xff
	.zero		1


	//   ....[127]....
        /*0914*/ 	.word	0x0000a450
        /*0918*/ 	.word	0x00000000
        /*091c*/ 	.word	0x00000040
        /*0920*/ 	.short	0x010a
        /*0922*/ 	.byte	0xff
	.zero		1


	//   ....[128]....
        /*0924*/ 	.word	0x0000a4b0
        /*0928*/ 	.word	0x00000000
        /*092c*/ 	.word	0x00000040
        /*0930*/ 	.short	0x010a
        /*0932*/ 	.byte	0xff
	.zero		1


	//   ....[129]....
        /*0934*/ 	.word	0x0000a500
        /*0938*/ 	.word	0x00000003
        /*093c*/ 	.word	0x000000d0
        /*0940*/ 	.short	0x010a
        /*0942*/ 	.byte	0xff
	.zero		1


	//   ....[130]....
        /*0944*/ 	.word	0x0000a560
        /*0948*/ 	.word	0x00000000
        /*094c*/ 	.word	0x00000000
        /*0950*/ 	.short	0x010a
        /*0952*/ 	.byte	0xff
	.zero		1


	//   ....[131]....
        /*0954*/ 	.word	0x0000a5c0
        /*0958*/ 	.word	0x00000000
        /*095c*/ 	.word	0x00000000
        /*0960*/ 	.short	0x010a
        /*0962*/ 	.byte	0xff
	.zero		1


	//   ....[132]....
        /*0964*/ 	.word	0x0000a620
        /*0968*/ 	.word	0x00000000
        /*096c*/ 	.word	0x00000000
        /*0970*/ 	.short	0x010a
        /*0972*/ 	.byte	0xff
	.zero		1


	//   ....[133]....
        /*0974*/ 	.word	0x0000a680
        /*0978*/ 	.word	0x00000000
        /*097c*/ 	.word	0x00000000
        /*0980*/ 	.short	0x010a
        /*0982*/ 	.byte	0xff
	.zero		1


	//   ....[134]....
        /*0984*/ 	.word	0x0000a6e0
        /*0988*/ 	.word	0x00000000
        /*098c*/ 	.word	0x00000000
        /*0990*/ 	.short	0x010a
        /*0992*/ 	.byte	0xff
	.zero		1


	//   ....[135]....
        /*0994*/ 	.word	0x0000a740
        /*0998*/ 	.word	0x00000000
        /*099c*/ 	.word	0x00000000
        /*09a0*/ 	.short	0x010a
        /*09a2*/ 	.byte	0xff
	.zero		1


	//   ....[136]....
        /*09a4*/ 	.word	0x0000a7a0
        /*09a8*/ 	.word	0x00000000
        /*09ac*/ 	.word	0x00000000
        /*09b0*/ 	.short	0x010a
        /*09b2*/ 	.byte	0xff
	.zero		1


	//   ....[137]....
        /*09b4*/ 	.word	0x0000a7f0
        /*09b8*/ 	.word	0x00000002
        /*09bc*/ 	.word	0x00000130
        /*09c0*/ 	.short	0x010a
        /*09c2*/ 	.byte	0xff
	.zero		1


	//   ....[138]....
        /*09c4*/ 	.word	0x0000a850
        /*09c8*/ 	.word	0x00000002
        /*09cc*/ 	.word	0x000000e0
        /*09d0*/ 	.short	0x010a
        /*09d2*/ 	.byte	0xff
	.zero		1


	//   ....[139]....
        /*09d4*/ 	.word	0x0000a8a0
        /*09d8*/ 	.word	0x00000002
        /*09dc*/ 	.word	0x000000d0
        /*09e0*/ 	.short	0x010a
        /*09e2*/ 	.byte	0xff
	.zero		1


	//   ....[140]....
        /*09e4*/ 	.word	0x0000a900
        /*09e8*/ 	.word	0x00000000
        /*09ec*/ 	.word	0x000000e0
        /*09f0*/ 	.short	0x010a
        /*09f2*/ 	.byte	0xff
	.zero		1


	//   ....[141]....
        /*09f4*/ 	.word	0x0000a960
        /*09f8*/ 	.word	0x00000000
        /*09fc*/ 	.word	0x00000008
        /*0a00*/ 	.short	0x010a
        /*0a02*/ 	.byte	0xff
	.zero		1


	//   ....[142]....
        /*0a04*/ 	.word	0x0000aa40
        /*0a08*/ 	.word	0x00000000
        /*0a0c*/ 	.word	0x00000008
        /*0a10*/ 	.short	0x010a
        /*0a12*/ 	.byte	0xff
	.zero		1


	//   ....[143]....
        /*0a14*/ 	.word	0x0000aa90
        /*0a18*/ 	.word	0x00000000
        /*0a1c*/ 	.word	0x000000d0
        /*0a20*/ 	.short	0x010a
        /*0a22*/ 	.byte	0xff
	.zero		1


	//   ....[144]....
        /*0a24*/ 	.word	0x0000aaf0
        /*0a28*/ 	.word	0x00000000
        /*0a2c*/ 	.word	0x00000110
        /*0a30*/ 	.short	0x010a
        /*0a32*/ 	.byte	0xff
	.zero		1


	//   ....[145]....
        /*0a34*/ 	.word	0x0000ab50
        /*0a38*/ 	.word	0x00000000
        /*0a3c*/ 	.word	0x00000000
        /*0a40*/ 	.short	0x010a
        /*0a42*/ 	.byte	0xff
	.zero		1


	//   ....[146]....
        /*0a44*/ 	.word	0x0000abb0
        /*0a48*/ 	.word	0x00000000
        /*0a4c*/ 	.word	0x00000000
        /*0a50*/ 	.short	0x010a
        /*0a52*/ 	.byte	0xff
	.zero		1


	//   ....[147]....
        /*0a54*/ 	.word	0x0000ac10
        /*0a58*/ 	.word	0x00000000
        /*0a5c*/ 	.word	0x00000000
        /*0a60*/ 	.short	0x010a
        /*0a62*/ 	.byte	0xff
	.zero		1


	//   ....[148]....
        /*0a64*/ 	.word	0x0000ac70
        /*0a68*/ 	.word	0x00000000
        /*0a6c*/ 	.word	0x00000000
        /*0a70*/ 	.short	0x010a
        /*0a72*/ 	.byte	0xff
	.zero		1


	//   ....[149]....
        /*0a74*/ 	.word	0x0000acd0
        /*0a78*/ 	.word	0x00000000
        /*0a7c*/ 	.word	0x00000150
        /*0a80*/ 	.short	0x010a
        /*0a82*/ 	.byte	0xff
	.zero		1


	//   ....[150]....
        /*0a84*/ 	.word	0x0000ad20
        /*0a88*/ 	.word	0x0000000c
        /*0a8c*/ 	.word	0x000000d0
        /*0a90*/ 	.short	0x010a
        /*0a92*/ 	.byte	0xff
	.zero		1


	//   ....[151]....
        /*0a94*/ 	.word	0x0000ad80
        /*0a98*/ 	.word	0x00000000
        /*0a9c*/ 	.word	0x000000c8
        /*0aa0*/ 	.short	0x010a
        /*0aa2*/ 	.byte	0xff
	.zero		1


	//   ....[152]....
        /*0aa4*/ 	.word	0x0000ade0
        /*0aa8*/ 	.word	0x00000000
        /*0aac*/ 	.word	0x000000a0
        /*0ab0*/ 	.short	0x010a
        /*0ab2*/ 	.byte	0xff
	.zero		1


	//   ....[153]....
        /*0ab4*/ 	.word	0x0000ae40
        /*0ab8*/ 	.word	0x00000000
        /*0abc*/ 	.word	0x000000a8
        /*0ac0*/ 	.short	0x010a
        /*0ac2*/ 	.byte	0xff
	.zero		1


	//   ....[154]....
        /*0ac4*/ 	.word	0x0000aea0
        /*0ac8*/ 	.word	0x00000000
        /*0acc*/ 	.word	0x000000b0
        /*0ad0*/ 	.short	0x010a
        /*0ad2*/ 	.byte	0xff
	.zero		1


	//   ....[155]....
        /*0ad4*/ 	.word	0x0000af00
        /*0ad8*/ 	.word	0x00000000
        /*0adc*/ 	.word	0x000000b8
        /*0ae0*/ 	.short	0x010a
        /*0ae2*/ 	.byte	0xff
	.zero		1


	//   ....[156]....
        /*0ae4*/ 	.word	0x0000af60
        /*0ae8*/ 	.word	0x00000000
        /*0aec*/ 	.word	0x000000a0
        /*0af0*/ 	.short	0x010a
        /*0af2*/ 	.byte	0xff
	.zero		1


	//   ....[157]....
        /*0af4*/ 	.word	0x0000afc0
        /*0af8*/ 	.word	0x00000000
        /*0afc*/ 	.word	0x000000a8
        /*0b00*/ 	.short	0x010a
        /*0b02*/ 	.byte	0xff
	.zero		1


	//   ....[158]....
        /*0b04*/ 	.word	0x0000b020
        /*0b08*/ 	.word	0x00000000
        /*0b0c*/ 	.word	0x000000b0
        /*0b10*/ 	.short	0x010a
        /*0b12*/ 	.byte	0xff
	.zero		1


	//   ....[159]....
        /*0b14*/ 	.word	0x0000b070
        /*0b18*/ 	.word	0x00000003
        /*0b1c*/ 	.word	0x000000d0
        /*0b20*/ 	.short	0x010a
        /*0b22*/ 	.byte	0xff
	.zero		1


	//   ....[160]....
        /*0b24*/ 	.word	0x0000b0c0
        /*0b28*/ 	.word	0x00000005
        /*0b2c*/ 	.word	0x00000080
        /*0b30*/ 	.short	0x010a
        /*0b32*/ 	.byte	0xff
	.zero		1


	//   ....[161]....
        /*0b34*/ 	.word	0x0000b110
        /*0b38*/ 	.word	0x0000005c
        /*0b3c*/ 	.word	0x000000f0
        /*0b40*/ 	.short	0x010a
        /*0b42*/ 	.byte	0xff
	.zero		1


	//   ....[162]....
        /*0b44*/ 	.word	0x0000b160
        /*0b48*/ 	.word	0x00000070
        /*0b4c*/ 	.word	0x00000080
        /*0b50*/ 	.short	0x010a
        /*0b52*/ 	.byte	0xff
	.zero		1


	//   ....[163]....
        /*0b54*/ 	.word	0x0000b1b0
        /*0b58*/ 	.word	0x00000070
        /*0b5c*/ 	.word	0x00000080
        /*0b60*/ 	.short	0x010a
        /*0b62*/ 	.byte	0xff
	.zero		1


	//   ....[164]....
        /*0b64*/ 	.word	0x0000b200
        /*0b68*/ 	.word	0x00000067
        /*0b6c*/ 	.word	0x00000080
        /*0b70*/ 	.short	0x010a
        /*0b72*/ 	.byte	0xff
	.zero		1


	//----- nvinfo : EIATTR_NUM_MBARRIERS
	.align		4
.L_48:
        /*0b74*/ 	.byte	0x03, 0x38
        /*0b76*/ 	.short	0x002b


	//----- nvinfo : EIATTR_EXIT_INSTR_OFFSETS
	.align		4
        /*0b78*/ 	.byte	0x04, 0x1c
        /*0b7a*/ 	.short	(.L_50 - .L_49)


	//   ....[0]....
.L_49:
        /*0b7c*/ 	.word	0x00003050


	//   ....[1]....
        /*0b80*/ 	.word	0x00003540


	//   ....[2]....
        /*0b84*/ 	.word	0x000035a0


	//   ....[3]....
        /*0b88*/ 	.word	0x00004920


	//   ....[4]....
        /*0b8c*/ 	.word	0x00005c30


	//   ....[5]....
        /*0b90*/ 	.word	0x00005c70


	//   ....[6]....
        /*0b94*/ 	.word	0x0000a3e0


	//----- nvinfo : EIATTR_MAX_THREADS
	.align		4
.L_50:
        /*0b98*/ 	.byte	0x04, 0x05
        /*0b9a*/ 	.short	(.L_52 - .L_51)
.L_51:
        /*0b9c*/ 	.word	0x00000100
        /*0ba0*/ 	.word	0x00000001
        /*0ba4*/ 	.word	0x00000001


	//----- nvinfo : EIATTR_CRS_STACK_SIZE
	.align		4
.L_52:
        /*0ba8*/ 	.byte	0x04, 0x1e
        /*0baa*/ 	.short	(.L_54 - .L_53)
.L_53:
        /*0bac*/ 	.word	0x00000000


	//----- nvinfo : EIATTR_CBANK_PARAM_SIZE
	.align		4
.L_54:
        /*0bb0*/ 	.byte	0x03, 0x19
        /*0bb2*/ 	.short	0x0800


	//----- nvinfo : EIATTR_PARAM_CBANK
	.align		4
        /*0bb4*/ 	.byte	0x04, 0x0a
        /*0bb6*/ 	.short	(.L_56 - .L_55)
	.align		4
.L_55:
        /*0bb8*/ 	.word	index@(.nv.constant0._ZN7cutlass13device_kernelINS_4gemm6kernel13GemmUniversalIN4cute5tupleIJiiiiEEENS1_10collective13CollectiveMmaINS1_35MainloopSm100TmaUmmaWarpSpecializedILi8ELi2ELi4ENS5_IJNS4_1CILi4EEESB_NSA_ILi1EEEEEEEENS5_IJNSA_ILi128EEENSA_ILi256EEESF_EEENS_12float_e4m3_tENS5_IJlSC_lEEESI_SJ_NS4_8TiledMMAINS4_8MMA_AtomIJNS4_10MMA_TraitsINS4_25SM100_MMA_F8F6F4_2x1SM_SSEJSI_SI_fSF_SG_NS4_17integral_constantINS4_4UMMA5MajorELSQ_0EEESR_NSO_INSP_7ScaleInELSS_0EEEST_EEEEEENS4_6LayoutINS5_IJSC_SC_SC_EEENS5_IJNSA_ILi0EEESY_SY_EEEEENS5_IJNS4_10UnderscoreES11_S11_EEEEENS4_28SM100_TMA_2SM_LOAD_MULTICASTENS4_14ComposedLayoutINS4_7SwizzleILi3ELi4ELi3EEENS4_18smem_ptr_flag_bitsILi8EEENSW_INS5_IJNSA_ILi8EEESF_EEENS5_IJSF_SC_EEEEEEEvNS4_8identityES14_S1E_vS1F_EENS_8epilogue10collective18CollectiveEpilogueINS1H_23Sm100TmaWarpSpecializedILi4ELi2ELi32ELb0ELb0EEEJNS5_IJNSA_ILi64EEESG_SF_EEENS5_IJNSW_IS1M_SC_EENSW_INS5_IJNSA_ILi32EEENSA_ILi2EEEEEENS5_IJSC_SF_EEEEEEEESI_SJ_SI_SJ_NS1H_6fusion15FusionCallbacksIS1L_NS1V_17LinearCombinationISI_fSI_fLNS_15FloatRoundStyleE2EEES1N_S1U_JEEENS4_5SM1004TMEM4LOAD26SM100_TMEM_LOAD_32dp32b32xENS4_13SM90_TMA_LOADENS15_INS16_ILi1ELi4ELi3EEES19_NSW_INS5_IJS1A_S1P_EEENS5_IJS1P_SC_EEEEEEENS4_39AutoVectorizingCopyWithAssumedAlignmentILi128EEENS4_14SM90_TMA_STOREES2A_S2C_S2C_EEEvvEEEEvNT_6ParamsE)
        /*0bbc*/ 	.short	0x0380
        /*0bbe*/ 	.short	0x0800


	//----- nvinfo : EIATTR_SW_WAR
	.align		4
.L_56:
        /*0bc0*/ 	.byte	0x04, 0x36
        /*0bc2*/ 	.short	(.L_58 - .L_57)
.L_57:
        /*0bc4*/ 	.word	0x00000008
.L_58:


//--------------------- .nv.callgraph             --------------------------
	.section	.nv.callgraph,"",@"SHT_CUDA_CALLGRAPH"
	.align	4
	.sectionentsize	8
	.align		4
        /*0000*/ 	.word	0x00000000
	.align		4
        /*0004*/ 	.word	0xffffffff
	.align		4
        /*0008*/ 	.word	index@(_ZN7cutlass13device_kernelINS_4gemm6kernel13GemmUniversalIN4cute5tupleIJiiiiEEENS1_10collective13CollectiveMmaINS1_35MainloopSm100TmaUmmaWarpSpecializedILi8ELi2ELi4ENS5_IJNS4_1CILi4EEESB_NSA_ILi1EEEEEEEENS5_IJNSA_ILi128EEENSA_ILi256EEESF_EEENS_12float_e4m3_tENS5_IJlSC_lEEESI_SJ_NS4_8TiledMMAINS4_8MMA_AtomIJNS4_10MMA_TraitsINS4_25SM100_MMA_F8F6F4_2x1SM_SSEJSI_SI_fSF_SG_NS4_17integral_constantINS4_4UMMA5MajorELSQ_0EEESR_NSO_INSP_7ScaleInELSS_0EEEST_EEEEEENS4_6LayoutINS5_IJSC_SC_SC_EEENS5_IJNSA_ILi0EEESY_SY_EEEEENS5_IJNS4_10UnderscoreES11_S11_EEEEENS4_28SM100_TMA_2SM_LOAD_MULTICASTENS4_14ComposedLayoutINS4_7SwizzleILi3ELi4ELi3EEENS4_18smem_ptr_flag_bitsILi8EEENSW_INS5_IJNSA_ILi8EEESF_EEENS5_IJSF_SC_EEEEEEEvNS4_8identityES14_S1E_vS1F_EENS_8epilogue10collective18CollectiveEpilogueINS1H_23Sm100TmaWarpSpecializedILi4ELi2ELi32ELb0ELb0EEEJNS5_IJNSA_ILi64EEESG_SF_EEENS5_IJNSW_IS1M_SC_EENSW_INS5_IJNSA_ILi32EEENSA_ILi2EEEEEENS5_IJSC_SF_EEEEEEEESI_SJ_SI_SJ_NS1H_6fusion15FusionCallbacksIS1L_NS1V_17LinearCombinationISI_fSI_fLNS_15FloatRoundStyleE2EEES1N_S1U_JEEENS4_5SM1004TMEM4LOAD26SM100_TMEM_LOAD_32dp32b32xENS4_13SM90_TMA_LOADENS15_INS16_ILi1ELi4ELi3EEES19_NSW_INS5_IJS1A_S1P_EEENS5_IJS1P_SC_EEEEEEENS4_39AutoVectorizingCopyWithAssumedAlignmentILi128EEENS4_14SM90_TMA_STOREES2A_S2C_S2C_EEEvvEEEEvNT_6ParamsE)
	.align		4
        /*000c*/ 	.word	index@(__assertfail)
	.align		4
        /*0010*/ 	.word	0x00000000
	.align		4
        /*0014*/ 	.word	0xfffffffe
	.align		4
        /*0018*/ 	.word	0x00000000
	.align		4
        /*001c*/ 	.word	0xfffffffd
	.align		4
        /*0020*/ 	.word	0x00000000
	.align		4
        /*0024*/ 	.word	0xfffffffc


//--------------------- .nv.constant4             --------------------------
	.section	.nv.constant4,"a",@progbits
	.align	8
	.align		8
.nv.constant4:
        /*0000*/ 	.dword	__assertfail
	.align		8
        /*0008*/ 	.dword	__unnamed_1
	.align		8
        /*0010*/ 	.dword	__unnamed_2
	.align		8
        /*0018*/ 	.dword	__unnamed_3
	.align		8
        /*0020*/ 	.dword	_ZN40_INTERNAL_d465e4f9_4_k_cu_d500ae4b_323504cuda3std3__45__cpo5beginE
	.align		8
        /*0028*/ 	.dword	_ZN40_INTERNAL_d465e4f9_4_k_cu_d500ae4b_323504cuda3std3__45__cpo3endE
	.align		8
        /*0030*/ 	.dword	_ZN40_INTERNAL_d465e4f9_4_k_cu_d500ae4b_323504cuda3std3__45__cpo6cbeginE
	.align		8
        /*0038*/ 	.dword	_ZN40_INTERNAL_d465e4f9_4_k_cu_d500ae4b_323504cuda3std3__45__cpo4cendE
	.align		8
        /*0040*/ 	.dword	_ZN40_INTERNAL_d465e4f9_4_k_cu_d500ae4b_323504cuda3std3__442_GLOBAL__N__d465e4f9_4_k_cu_d500ae4b_323506ignoreE
	.align		8
        /*0048*/ 	.dword	_ZN40_INTERNAL_d465e4f9_4_k_cu_d500ae4b_323504cuda3std3__419piecewise_constructE
	.align		8
        /*0050*/ 	.dword	_ZN40_INTERNAL_d465e4f9_4_k_cu_d500ae4b_323504cuda3std3__48in_placeE
	.align		8
        /*0058*/ 	.dword	_ZN40_INTERNAL_d465e4f9_4_k_cu_d500ae4b_323504cuda3std6ranges3__45__cpo4swapE
	.align		8
        /*0060*/ 	.dword	_ZN40_INTERNAL_d465e4f9_4_k_cu_d500ae4b_323504cuda3std6ranges3__45__cpo9iter_moveE
	.align		8
        /*0068*/ 	.dword	_ZN40_INTERNAL_d465e4f9_4_k_cu_d500ae4b_323504cute7productE
	.align		8
        /*0070*/ 	.dword	_ZN40_INTERNAL_d465e4f9_4_k_cu_d500ae4b_323504cute1_E
	.align		8
        /*0078*/ 	.dword	$str$25
	.align		8
        /*0080*/ 	.dword	$str$26
	.align		8
        /*0088*/ 	.dword	$str$27
	.align		8
        /*0090*/ 	.dword	$str$28


//--------------------- .text._ZN7cutlass13device_kernelINS_4gemm6kernel13GemmUniversalIN4cute5tupleIJiiiiEEENS1_10collective13CollectiveMmaINS1_35MainloopSm100TmaUmmaWarpSpecializedILi8ELi2ELi4ENS5_IJNS4_1CILi4EEESB_NSA_ILi1EEEEEEEENS5_IJNSA_ILi128EEENSA_ILi256EEESF_EEENS_12float_e4m3_tENS5_IJlSC_lEEESI_SJ_NS4_8TiledMMAINS4_8MMA_AtomIJNS4_10MMA_TraitsINS4_25SM100_MMA_F8F6F4_2x1SM_SSEJSI_SI_fSF_SG_NS4_17integral_constantINS4_4UMMA5MajorELSQ_0EEESR_NSO_INSP_7ScaleInELSS_0EEEST_EEEEEENS4_6LayoutINS5_IJSC_SC_SC_EEENS5_IJNSA_ILi0EEESY_SY_EEEEENS5_IJNS4_10UnderscoreES11_S11_EEEEENS4_28SM100_TMA_2SM_LOAD_MULTICASTENS4_14ComposedLayoutINS4_7SwizzleILi3ELi4ELi3EEENS4_18smem_ptr_flag_bitsILi8EEENSW_INS5_IJNSA_ILi8EEESF_EEENS5_IJSF_SC_EEEEEEEvNS4_8identityES14_S1E_vS1F_EENS_8epilogue10collective18CollectiveEpilogueINS1H_23Sm100TmaWarpSpecializedILi4ELi2ELi32ELb0ELb0EEEJNS5_IJNSA_ILi64EEESG_SF_EEENS5_IJNSW_IS1M_SC_EENSW_INS5_IJNSA_ILi32EEENSA_ILi2EEEEEENS5_IJSC_SF_EEEEEEEESI_SJ_SI_SJ_NS1H_6fusion15FusionCallbacksIS1L_NS1V_17LinearCombinationISI_fSI_fLNS_15FloatRoundStyleE2EEES1N_S1U_JEEENS4_5SM1004TMEM4LOAD26SM100_TMEM_LOAD_32dp32b32xENS4_13SM90_TMA_LOADENS15_INS16_ILi1ELi4ELi3EEES19_NSW_INS5_IJS1A_S1P_EEENS5_IJS1P_SC_EEEEEEENS4_39AutoVectorizingCopyWithAssumedAlignmentILi128EEENS4_14SM90_TMA_STOREES2A_S2C_S2C_EEEvvEEEEvNT_6ParamsE --------------------------
	.section	.text._ZN7cutlass13device_kernelINS_4gemm6kernel13GemmUniversalIN4cute5tupleIJiiiiEEENS1_10collective13CollectiveMmaINS1_35MainloopSm100TmaUmmaWarpSpecializedILi8ELi2ELi4ENS5_IJNS4_1CILi4EEESB_NSA_ILi1EEEEEEEENS5_IJNSA_ILi128EEENSA_ILi256EEESF_EEENS_12float_e4m3_tENS5_IJlSC_lEEESI_SJ_NS4_8TiledMMAINS4_8MMA_AtomIJNS4_10MMA_TraitsINS4_25SM100_MMA_F8F6F4_2x1SM_SSEJSI_SI_fSF_SG_NS4_17integral_constantINS4_4UMMA5MajorELSQ_0EEESR_NSO_INSP_7ScaleInELSS_0EEEST_EEEEEENS4_6LayoutINS5_IJSC_SC_SC_EEENS5_IJNSA_ILi0EEESY_SY_EEEEENS5_IJNS4_10UnderscoreES11_S11_EEEEENS4_28SM100_TMA_2SM_LOAD_MULTICASTENS4_14ComposedLayoutINS4_7SwizzleILi3ELi4ELi3EEENS4_18smem_ptr_flag_bitsILi8EEENSW_INS5_IJNSA_ILi8EEESF_EEENS5_IJSF_SC_EEEEEEEvNS4_8identityES14_S1E_vS1F_EENS_8epilogue10collective18CollectiveEpilogueINS1H_23Sm100TmaWarpSpecializedILi4ELi2ELi32ELb0ELb0EEEJNS5_IJNSA_ILi64EEESG_SF_EEENS5_IJNSW_IS1M_SC_EENSW_INS5_IJNSA_ILi32EEENSA_ILi2EEEEEENS5_IJSC_SF_EEEEEEEESI_SJ_SI_SJ_NS1H_6fusion15FusionCallbacksIS1L_NS1V_17LinearCombinationISI_fSI_fLNS_15FloatRoundStyleE2EEES1N_S1U_JEEENS4_5SM1004TMEM4LOAD26SM100_TMEM_LOAD_32dp32b32xENS4_13SM90_TMA_LOADENS15_INS16_ILi1ELi4ELi3EEES19_NSW_INS5_IJS1A_S1P_EEENS5_IJS1P_SC_EEEEEEENS4_39AutoVectorizingCopyWithAssumedAlignmentILi128EEENS4_14SM90_TMA_STOREES2A_S2C_S2C_EEEvvEEEEvNT_6ParamsE,"ax",@progbits
	.align	128
.text._ZN7cutlass13device_kernelINS_4gemm6kernel13GemmUniversalIN4cute5tupleIJiiiiEEENS1_10collective13CollectiveMmaINS1_35MainloopSm100TmaUmmaWarpSpecializedILi8ELi2ELi4ENS5_IJNS4_1CILi4EEESB_NSA_ILi1EEEEEEEENS5_IJNSA_ILi128EEENSA_ILi256EEESF_EEENS_12float_e4m3_tENS5_IJlSC_lEEESI_SJ_NS4_8TiledMMAINS4_8MMA_AtomIJNS4_10MMA_TraitsINS4_25SM100_MMA_F8F6F4_2x1SM_SSEJSI_SI_fSF_SG_NS4_17integral_constantINS4_4UMMA5MajorELSQ_0EEESR_NSO_INSP_7ScaleInELSS_0EEEST_EEEEEENS4_6LayoutINS5_IJSC_SC_SC_EEENS5_IJNSA_ILi0EEESY_SY_EEEEENS5_IJNS4_10UnderscoreES11_S11_EEEEENS4_28SM100_TMA_2SM_LOAD_MULTICASTENS4_14ComposedLayoutINS4_7SwizzleILi3ELi4ELi3EEENS4_18smem_ptr_flag_bitsILi8EEENSW_INS5_IJNSA_ILi8EEESF_EEENS5_IJSF_SC_EEEEEEEvNS4_8identityES14_S1E_vS1F_EENS_8epilogue10collective18CollectiveEpilogueINS1H_23Sm100TmaWarpSpecializedILi4ELi2ELi32ELb0ELb0EEEJNS5_IJNSA_ILi64EEESG_SF_EEENS5_IJNSW_IS1M_SC_EENSW_INS5_IJNSA_ILi32EEENSA_ILi2EEEEEENS5_IJSC_SF_EEEEEEEESI_SJ_SI_SJ_NS1H_6fusion15FusionCallbacksIS1L_NS1V_17LinearCombinationISI_fSI_fLNS_15FloatRoundStyleE2EEES1N_S1U_JEEENS4_5SM1004TMEM4LOAD26SM100_TMEM_LOAD_32dp32b32xENS4_13SM90_TMA_LOADENS15_INS16_ILi1ELi4ELi3EEES19_NSW_INS5_IJS1A_S1P_EEENS5_IJS1P_SC_EEEEEEENS4_39AutoVectorizingCopyWithAssumedAlignmentILi128EEENS4_14SM90_TMA_STOREES2A_S2C_S2C_EEEvvEEEEvNT_6ParamsE:
        .type           _ZN7cutlass13device_kernelINS_4gemm6kernel13GemmUniversalIN4cute5tupleIJiiiiEEENS1_10collective13CollectiveMmaINS1_35MainloopSm100TmaUmmaWarpSpecializedILi8ELi2ELi4ENS5_IJNS4_1CILi4EEESB_NSA_ILi1EEEEEEEENS5_IJNSA_ILi128EEENSA_ILi256EEESF_EEENS_12float_e4m3_tENS5_IJlSC_lEEESI_SJ_NS4_8TiledMMAINS4_8MMA_AtomIJNS4_10MMA_TraitsINS4_25SM100_MMA_F8F6F4_2x1SM_SSEJSI_SI_fSF_SG_NS4_17integral_constantINS4_4UMMA5MajorELSQ_0EEESR_NSO_INSP_7ScaleInELSS_0EEEST_EEEEEENS4_6LayoutINS5_IJSC_SC_SC_EEENS5_IJNSA_ILi0EEESY_SY_EEEEENS5_IJNS4_10UnderscoreES11_S11_EEEEENS4_28SM100_TMA_2SM_LOAD_MULTICASTENS4_14ComposedLayoutINS4_7SwizzleILi3ELi4ELi3EEENS4_18smem_ptr_flag_bitsILi8EEENSW_INS5_IJNSA_ILi8EEESF_EEENS5_IJSF_SC_EEEEEEEvNS4_8identityES14_S1E_vS1F_EENS_8epilogue10collective18CollectiveEpilogueINS1H_23Sm100TmaWarpSpecializedILi4ELi2ELi32ELb0ELb0EEEJNS5_IJNSA_ILi64EEESG_SF_EEENS5_IJNSW_IS1M_SC_EENSW_INS5_IJNSA_ILi32EEENSA_ILi2EEEEEENS5_IJSC_SF_EEEEEEEESI_SJ_SI_SJ_NS1H_6fusion15FusionCallbacksIS1L_NS1V_17LinearCombinationISI_fSI_fLNS_15FloatRoundStyleE2EEES1N_S1U_JEEENS4_5SM1004TMEM4LOAD26SM100_TMEM_LOAD_32dp32b32xENS4_13SM90_TMA_LOADENS15_INS16_ILi1ELi4ELi3EEES19_NSW_INS5_IJS1A_S1P_EEENS5_IJS1P_SC_EEEEEEENS4_39AutoVectorizingCopyWithAssumedAlignmentILi128EEENS4_14SM90_TMA_STOREES2A_S2C_S2C_EEEvvEEEEvNT_6ParamsE,@function
        .size           _ZN7cutlass13device_kernelINS_4gemm6kernel13GemmUniversalIN4cute5tupleIJiiiiEEENS1_10collective13CollectiveMmaINS1_35MainloopSm100TmaUmmaWarpSpecializedILi8ELi2ELi4ENS5_IJNS4_1CILi4EEESB_NSA_ILi1EEEEEEEENS5_IJNSA_ILi128EEENSA_ILi256EEESF_EEENS_12float_e4m3_tENS5_IJlSC_lEEESI_SJ_NS4_8TiledMMAINS4_8MMA_AtomIJNS4_10MMA_TraitsINS4_25SM100_MMA_F8F6F4_2x1SM_SSEJSI_SI_fSF_SG_NS4_17integral_constantINS4_4UMMA5MajorELSQ_0EEESR_NSO_INSP_7ScaleInELSS_0EEEST_EEEEEENS4_6LayoutINS5_IJSC_SC_SC_EEENS5_IJNSA_ILi0EEESY_SY_EEEEENS5_IJNS4_10UnderscoreES11_S11_EEEEENS4_28SM100_TMA_2SM_LOAD_MULTICASTENS4_14ComposedLayoutINS4_7SwizzleILi3ELi4ELi3EEENS4_18smem_ptr_flag_bitsILi8EEENSW_INS5_IJNSA_ILi8EEESF_EEENS5_IJSF_SC_EEEEEEEvNS4_8identityES14_S1E_vS1F_EENS_8epilogue10collective18CollectiveEpilogueINS1H_23Sm100TmaWarpSpecializedILi4ELi2ELi32ELb0ELb0EEEJNS5_IJNSA_ILi64EEESG_SF_EEENS5_IJNSW_IS1M_SC_EENSW_INS5_IJNSA_ILi32EEENSA_ILi2EEEEEENS5_IJSC_SF_EEEEEEEESI_SJ_SI_SJ_NS1H_6fusion15FusionCallbacksIS1L_NS1V_17LinearCombinationISI_fSI_fLNS_15FloatRoundStyleE2EEES1N_S1U_JEEENS4_5SM1004TMEM4LOAD26SM100_TMEM_LOAD_32dp32b32xENS4_13SM90_TMA_LOADENS15_INS16_ILi1ELi4ELi3EEES19_NSW_INS5_IJS1A_S1P_EEENS5_IJS1P_SC_EEEEEEENS4_39AutoVectorizingCopyWithAssumedAlignmentILi128EEENS4_14SM90_TMA_STOREES2A_S2C_S2C_EEEvvEEEEvNT_6ParamsE,(.L_x_203 - _ZN7cutlass13device_kernelINS_4gemm6kernel13GemmUniversalIN4cute5tupleIJiiiiEEENS1_10collective13CollectiveMmaINS1_35MainloopSm100TmaUmmaWarpSpecializedILi8ELi2ELi4ENS5_IJNS4_1CILi4EEESB_NSA_ILi1EEEEEEEENS5_IJNSA_ILi128EEENSA_ILi256EEESF_EEENS_12float_e4m3_tENS5_IJlSC_lEEESI_SJ_NS4_8TiledMMAINS4_8MMA_AtomIJNS4_10MMA_TraitsINS4_25SM100_MMA_F8F6F4_2x1SM_SSEJSI_SI_fSF_SG_NS4_17integral_constantINS4_4UMMA5MajorELSQ_0EEESR_NSO_INSP_7ScaleInELSS_0EEEST_EEEEEENS4_6LayoutINS5_IJSC_SC_SC_EEENS5_IJNSA_ILi0EEESY_SY_EEEEENS5_IJNS4_10UnderscoreES11_S11_EEEEENS4_28SM100_TMA_2SM_LOAD_MULTICASTENS4_14ComposedLayoutINS4_7SwizzleILi3ELi4ELi3EEENS4_18smem_ptr_flag_bitsILi8EEENSW_INS5_IJNSA_ILi8EEESF_EEENS5_IJSF_SC_EEEEEEEvNS4_8identityES14_S1E_vS1F_EENS_8epilogue10collective18CollectiveEpilogueINS1H_23Sm100TmaWarpSpecializedILi4ELi2ELi32ELb0ELb0EEEJNS5_IJNSA_ILi64EEESG_SF_EEENS5_IJNSW_IS1M_SC_EENSW_INS5_IJNSA_ILi32EEENSA_ILi2EEEEEENS5_IJSC_SF_EEEEEEEESI_SJ_SI_SJ_NS1H_6fusion15FusionCallbacksIS1L_NS1V_17LinearCombinationISI_fSI_fLNS_15FloatRoundStyleE2EEES1N_S1U_JEEENS4_5SM1004TMEM4LOAD26SM100_TMEM_LOAD_32dp32b32xENS4_13SM90_TMA_LOADENS15_INS16_ILi1ELi4ELi3EEES19_NSW_INS5_IJS1A_S1P_EEENS5_IJS1P_SC_EEEEEEENS4_39AutoVectorizingCopyWithAssumedAlignmentILi128EEENS4_14SM90_TMA_STOREES2A_S2C_S2C_EEEvvEEEEvNT_6ParamsE)
        .other          _ZN7cutlass13device_kernelINS_4gemm6kernel13GemmUniversalIN4cute5tupleIJiiiiEEENS1_10collective13CollectiveMmaINS1_35MainloopSm100TmaUmmaWarpSpecializedILi8ELi2ELi4ENS5_IJNS4_1CILi4EEESB_NSA_ILi1EEEEEEEENS5_IJNSA_ILi128EEENSA_ILi256EEESF_EEENS_12float_e4m3_tENS5_IJlSC_lEEESI_SJ_NS4_8TiledMMAINS4_8MMA_AtomIJNS4_10MMA_TraitsINS4_25SM100_MMA_F8F6F4_2x1SM_SSEJSI_SI_fSF_SG_NS4_17integral_constantINS4_4UMMA5MajorELSQ_0EEESR_NSO_INSP_7ScaleInELSS_0EEEST_EEEEEENS4_6LayoutINS5_IJSC_SC_SC_EEENS5_IJNSA_ILi0EEESY_SY_EEEEENS5_IJNS4_10UnderscoreES11_S11_EEEEENS4_28SM100_TMA_2SM_LOAD_MULTICASTENS4_14ComposedLayoutINS4_7SwizzleILi3ELi4ELi3EEENS4_18smem_ptr_flag_bitsILi8EEENSW_INS5_IJNSA_ILi8EEESF_EEENS5_IJSF_SC_EEEEEEEvNS4_8identityES14_S1E_vS1F_EENS_8epilogue10collective18CollectiveEpilogueINS1H_23Sm100TmaWarpSpecializedILi4ELi2ELi32ELb0ELb0EEEJNS5_IJNSA_ILi64EEESG_SF_EEENS5_IJNSW_IS1M_SC_EENSW_INS5_IJNSA_ILi32EEENSA_ILi2EEEEEENS5_IJSC_SF_EEEEEEEESI_SJ_SI_SJ_NS1H_6fusion15FusionCallbacksIS1L_NS1V_17LinearCombinationISI_fSI_fLNS_15FloatRoundStyleE2EEES1N_S1U_JEEENS4_5SM1004TMEM4LOAD26SM100_TMEM_LOAD_32dp32b32xENS4_13SM90_TMA_LOADENS15_INS16_ILi1ELi4ELi3EEES19_NSW_INS5_IJS1A_S1P_EEENS5_IJS1P_SC_EEEEEEENS4_39AutoVectorizingCopyWithAssumedAlignmentILi128EEENS4_14SM90_TMA_STOREES2A_S2C_S2C_EEEvvEEEEvNT_6ParamsE,@"STO_CUDA_ENTRY STV_DEFAULT"
_ZN7cutlass13device_kernelINS_4gemm6kernel13GemmUniversalIN4cute5tupleIJiiiiEEENS1_10collective13CollectiveMmaINS1_35MainloopSm100TmaUmmaWarpSpecializedILi8ELi2ELi4ENS5_IJNS4_1CILi4EEESB_NSA_ILi1EEEEEEEENS5_IJNSA_ILi128EEENSA_ILi256EEESF_EEENS_12float_e4m3_tENS5_IJlSC_lEEESI_SJ_NS4_8TiledMMAINS4_8MMA_AtomIJNS4_10MMA_TraitsINS4_25SM100_MMA_F8F6F4_2x1SM_SSEJSI_SI_fSF_SG_NS4_17integral_constantINS4_4UMMA5MajorELSQ_0EEESR_NSO_INSP_7ScaleInELSS_0EEEST_EEEEEENS4_6LayoutINS5_IJSC_SC_SC_EEENS5_IJNSA_ILi0EEESY_SY_EEEEENS5_IJNS4_10UnderscoreES11_S11_EEEEENS4_28SM100_TMA_2SM_LOAD_MULTICASTENS4_14ComposedLayoutINS4_7SwizzleILi3ELi4ELi3EEENS4_18smem_ptr_flag_bitsILi8EEENSW_INS5_IJNSA_ILi8EEESF_EEENS5_IJSF_SC_EEEEEEEvNS4_8identityES14_S1E_vS1F_EENS_8epilogue10collective18CollectiveEpilogueINS1H_23Sm100TmaWarpSpecializedILi4ELi2ELi32ELb0ELb0EEEJNS5_IJNSA_ILi64EEESG_SF_EEENS5_IJNSW_IS1M_SC_EENSW_INS5_IJNSA_ILi32EEENSA_ILi2EEEEEENS5_IJSC_SF_EEEEEEEESI_SJ_SI_SJ_NS1H_6fusion15FusionCallbacksIS1L_NS1V_17LinearCombinationISI_fSI_fLNS_15FloatRoundStyleE2EEES1N_S1U_JEEENS4_5SM1004TMEM4LOAD26SM100_TMEM_LOAD_32dp32b32xENS4_13SM90_TMA_LOADENS15_INS16_ILi1ELi4ELi3EEES19_NSW_INS5_IJS1A_S1P_EEENS5_IJS1P_SC_EEEEEEENS4_39AutoVectorizingCopyWithAssumedAlignmentILi128EEENS4_14SM90_TMA_STOREES2A_S2C_S2C_EEEvvEEEEvNT_6ParamsE:
[----:B------:R-:W1:Y:S01]  /*0000*/  LDC R1, c[0x0][0x37c] ;  /* 0x0000df00ff017b82 */ /* 0x000e620000000800 */
[----:B------:R-:W2:Y:S01]  /*0010*/  S2R R99, SR_TID.X ;  /* 0x0000000000637919 */ /* 0x000ea20000002100 */
[----:B------:R-:W3:Y:S06]  /*0020*/  LDCU.64 UR8, c[0x0][0x890] ;  /* 0x00011200ff0877ac */ /* 0x000eec0008000a00 */
[----:B------:R-:W4:Y:S01]  /*0030*/  S2UR UR58, SR_CgaCtaId ;  /* 0x00000000003a79c3 */ /* 0x000f220000008800 */
[----:B------:R-:W-:Y:S02]  /*0040*/  PRMT R90, RZ, 0x7610, R90 ;  /* 0x00007610ff5a7816 */ /* 0x000fe4000000005a */
[----:B------:R-:W-:-:S02]  /*0050*/  ELECT P0, URZ, PT ;  /* 0x0000000000ff782f */ /* 0x000fc40003800000 */
[----:B---3--:R-:W-:-:S04]  /*0060*/  ISETP.NE.U32.AND P1, PT, RZ, UR8, PT ;  /* 0x00000008ff007c0c */ /* 0x008fc8000bf25070 */
[----:B------:R-:W-:Y:S01]  /*0070*/  ISETP.NE.AND.EX P2, PT, RZ, UR9, PT, P1 ;  /* 0x00000009ff007c0c */ /* 0x000fe2000bf45310 */
[----:B----4-:R-:W-:Y:S02]  /*0080*/  ULOP3.LUT UR47, UR58, 0x1, URZ, 0xc0, !UPT ;  /* 0x000000013a2f7892 */ /* 0x010fe4000f8ec0ff */
[----:B------:R-:W-:Y:S01]  /*0090*/  ULOP3.LUT UR46, UR58, 0x1, URZ, 0x3c, !UPT ;  /* 0x000000013a2e7892 */ /* 0x000fe2000f8e3cff */
[----:B--2---:R-:W-:-:S05]  /*00a0*/  SHF.R.U32.HI R91, RZ, 0x5, R99 ;  /* 0x00000005ff5b7819 */ /* 0x004fca0000011663 */
[----:B------:R-:W2:Y:S02]  /*00b0*/  SHFL.IDX PT, R0, R91, RZ, 0x1f ;  /* 0x00001fff5b007589 */ /* 0x000ea400000e0000 */
[----:B--2---:R-:W-:Y:S02]  /*00c0*/  R2UR UR22, R0 ;  /* 0x00000000001672ca */ /* 0x004fe400000e0000 */
[----:B-1----:R-:W-:Y:S05]  /*00d0*/  @P2 BRA `(.L_x_0) ;  /* 0x0000000000302947 */ /* 0x002fea0003800000 */
[----:B------:R-:W1:Y:S02]  /*00e0*/  LDCU.64 UR4, c[0x0][0x888] ;  /* 0x00011100ff0477ac */ /* 0x000e640008000a00 */
[----:B-1----:R-:W-:-:S04]  /*00f0*/  UISETP.NE.U32.AND UP0, UPT, UR4, URZ, UPT ;  /* 0x000000ff0400728c */ /* 0x002fc8000bf05070 */
[----:B------:R-:W-:-:S09]  /*0100*/  UISETP.NE.AND.EX UP0, UPT, UR5, URZ, UPT, UP0 ;  /* 0x000000ff0500728c */ /* 0x000fd2000bf05300 */
[----:B------:R-:W-:Y:S05]  /*0110*/  BRA.U !UP0, `(.L_x_1) ;  /* 0x0000000108147547 */ /* 0x000fea000b800000 */
[----:B------:R-:W1:Y:S01]  /*0120*/  LDC.64 R2, c[0x0][0x888] ;  /* 0x00022200ff027b82 */ /* 0x000e620000000a00 */
[----:B------:R-:W1:Y:S02]  /*0130*/  LDCU.64 UR4, c[0x0][0x358] ;  /* 0x00006b00ff0477ac */ /* 0x000e640008000a00 */
[----:B-1----:R1:W5:Y:S01]  /*0140*/  LDG.E R41, desc[UR4][R2.64] ;  /* 0x0000000402297981 */ /* 0x002362000c1e1900 */
[----:B------:R-:W-:Y:S01]  /*0150*/  HFMA2 R90, -RZ, RZ, 0, 5.9604644775390625e-08 ;  /* 0x00000001ff5a7431 */ /* 0x000fe200000001ff */
[----:B------:R-:W-:Y:S05]  /*0160*/  BRA `(.L_x_0) ;  /* 0x00000000000c7947 */ /* 0x000fea0003800000 */
.L_x_1:
[----:B------:R-:W1:Y:S01]  /*0170*/  LDCU UR4, c[0x0][0x880] ;  /* 0x00011000ff0477ac */ /* 0x000e620008000800 */
[----:B------:R-:W-:Y:S01]  /*0180*/  HFMA2 R90, -RZ, RZ, 0, 5.9604644775390625e-08 ;  /* 0x00000001ff5a7431 */ /* 0x000fe200000001ff */
[----:B-1----:R-:W-:-:S07]  /*0190*/  MOV R41, UR4 ;  /* 0x0000000400297c02 */ /* 0x002fce0008000f00 */
.L_x_0:
[----:B------:R-:W2:Y:S02]  /*01a0*/  LDCU.64 UR4, c[0x0][0x8b0] ;  /* 0x00011600ff0477ac */ /* 0x000ea40008000a00 */
[----:B--2---:R-:W-:-:S04]  /*01b0*/  UISETP.NE.U32.AND UP0, UPT, UR4, URZ, UPT ;  /* 0x000000ff0400728c */ /* 0x004fc8000bf05070 */
[----:B------:R-:W-:-:S09]  /*01c0*/  UISETP.NE.AND.EX UP0, UPT, UR5, URZ, UPT, UP0 ;  /* 0x000000ff0500728c */ /* 0x000fd2000bf05300 */
[----:B------:R-:W-:Y:S05]  /*01d0*/  BRA.U UP0, `(.L_x_2) ;  /* 0x0000000100287547 */ /* 0x000fea000b800000 */
[----:B------:R-:W2:Y:S02]  /*01e0*/  LDCU.64 UR4, c[0x0][0x8a8] ;  /* 0x00011500ff0477ac */ /* 0x000ea40008000a00 */
[----:B--2---:R-:W-:-:S04]  /*01f0*/  UISETP.NE.U32.AND UP0, UPT, UR4, URZ, UPT ;  /* 0x000000ff0400728c */ /* 0x004fc8000bf05070 */
[----:B------:R-:W-:-:S09]  /*0200*/  UISETP.NE.AND.EX UP0, UPT, UR5, URZ, UPT, UP0 ;  /* 0x000000ff0500728c */ /* 0x000fd2000bf05300 */
[----:B------:R-:W-:Y:S05]  /*0210*/  BRA.U !UP0, `(.L_x_3) ;  /* 0x0000000108107547 */ /* 0x000fea000b800000 */
[----:B------:R-:W2:Y:S01]  /*0220*/  LDC.64 R38, c[0x0][0x8a8] ;  /* 0x00022a00ff267b82 */ /* 0x000ea20000000a00 */
[----:B------:R-:W2:Y:S02]  /*0230*/  LDCU.64 UR4, c[0x0][0x358] ;  /* 0x00006b00ff0477ac */ /* 0x000ea40008000a00 */
[----:B--2---:R2:W5:Y:S01]  /*0240*/  LDG.E R38, desc[UR4][R38.64] ;  /* 0x0000000426267981 */ /* 0x004562000c1e1900 */
[----:B------:R-:W-:Y:S05]  /*0250*/  BRA `(.L_x_2) ;  /* 0x0000000000087947 */ /* 0x000fea0003800000 */
.L_x_3:
[----:B------:R-:W2:Y:S02]  /*0260*/  LDCU UR4, c[0x0][0x8a0] ;  /* 0x00011400ff0477ac */ /* 0x000ea40008000800 */
[----:B--2---:R-:W-:Y:S02]  /*0270*/  MOV R38, UR4 ;  /* 0x0000000400267c02 */ /* 0x004fe40008000f00 */
.L_x_2:
[----:B------:R-:W-:Y:S01]  /*0280*/  IMAD.U32 R0, RZ, RZ, UR22 ;  /* 0x00000016ff007e24 */ /* 0x000fe2000f8e00ff */
[----:B------:R-:W-:Y:S04]  /*0290*/  BSSY.RECONVERGENT B0, `(.L_x_4) ;  /* 0x000000c000007945 */ /* 0x000fe80003800200 */
[C---:B------:R-:W-:Y:S02]  /*02a0*/  ISETP.NE.OR P3, PT, R0.reuse, 0x1, !P0 ;  /* 0x000000010000780c */ /* 0x040fe40004765670 */
[----:B------:R-:W-:-:S11]  /*02b0*/  ISETP.NE.OR P2, PT, R0, 0x3, !P0 ;  /* 0x000000030000780c */ /* 0x000fd60004745670 */
[----:B------:R-:W-:Y:S05]  /*02c0*/  @P3 BRA `(.L_x_5) ;  /* 0x0000000000203947 */ /* 0x000fea0003800000 */
[----:B------:R-:W3:Y:S02]  /*02d0*/  LDCU.64 UR4, c[0x0][0x348] ;  /* 0x00006900ff0477ac */ /* 0x000ee40008000a00 */
[----:B---3--:R-:W-:Y:S02]  /*02e0*/  UIADD3 UR6, UP1, UPT, UR4, 0x80, URZ ;  /* 0x0000008004067890 */ /* 0x008fe4000ff3e0ff */
[----:B------:R-:W-:Y:S02]  /*02f0*/  UIADD3 UR4, UP0, UPT, UR4, 0x180, URZ ;  /* 0x0000018004047890 */ /* 0x000fe4000ff1e0ff */
[----:B------:R-:W-:Y:S02]  /*0300*/  UIADD3.X UR7, UPT, UPT, URZ, UR5, URZ, UP1, !UPT ;  /* 0x00000005ff077290 */ /* 0x000fe40008ffe4ff */
[----:B------:R-:W-:-:S07]  /*0310*/  UIADD3.X UR5, UPT, UPT, URZ, UR5, URZ, UP0, !UPT ;  /* 0x00000005ff057290 */ /* 0x000fce00087fe4ff */
[----:B------:R3:W-:Y:S02]  /*0320*/  UTMACCTL.PF [UR6] ;  /* 0x00000000060079b9 */ /* 0x0007e40008040000 */
[----:B------:R3:W-:Y:S02]  /*0330*/  UTMACCTL.PF [UR4] ;  /* 0x00000000040079b9 */ /* 0x0007e40008040000 */
[----:B---3--:R-:W-:Y:S01]  /*0340*/  NOP ;  /* 0x0000000000007918 */ /* 0x008fe20000000000 */
.L_x_5:
[----:B------:R-:W-:Y:S05]  /*0350*/  BSYNC.RECONVERGENT B0 ;  /* 0x0000000000007941 */ /* 0x000fea0003800200 */
.L_x_4:
[----:B------:R-:W-:Y:S04]  /*0360*/  BSSY.RECONVERGENT B0, `(.L_x_6) ;  /* 0x000000a000007945 */ /* 0x000fe80003800200 */
        /* <DEDUP_REMOVED lines=9> */
.L_x_7:
[----:B------:R-:W-:Y:S05]  /*0400*/  BSYNC.RECONVERGENT B0 ;  /* 0x0000000000007941 */ /* 0x000fea0003800200 */
.L_x_6:
[----:B------:R-:W3:Y:S01]  /*0410*/  LDCU.64 UR4, c[0x0][0x888] ;  /* 0x00011100ff0477ac */ /* 0x000ee20008000a00 */
[----:B------:R-:W-:Y:S01]  /*0420*/  ISETP.NE.AND.EX P1, PT, RZ, UR9, PT, P1 ;  /* 0x00000009ff007c0c */ /* 0x000fe2000bf25310 */
[----:B------:R-:W-:Y:S01]  /*0430*/  UPLOP3.LUT UP3, UPT, UPT, UPT, UPT, 0x80, 0x8 ;  /* 0x000000000008789c */ /* 0x000fe20003f6f070 */
[----:B---3--:R-:W-:-:S04]  /*0440*/  ISETP.NE.U32.AND P2, PT, RZ, UR4, PT ;  /* 0x00000004ff007c0c */ /* 0x008fc8000bf45070 */
[----:B------:R-:W-:-:S13]  /*0450*/  ISETP.NE.AND.EX P2, PT, RZ, UR5, PT, P2 ;  /* 0x00000005ff007c0c */ /* 0x000fda000bf45320 */
[----:B------:R-:W-:Y:S05]  /*0460*/  @P2 BRA P1, `(.L_x_8) ;  /* 0x0000000000282947 */ /* 0x000fea0000800000 */
[----:B------:R-:W-:Y:S01]  /*0470*/  UISETP.NE.U32.AND UP0, UPT, UR8, URZ, UPT ;  /* 0x000000ff0800728c */ /* 0x000fe2000bf05070 */
[----:B-----5:R-:W-:Y:S01]  /*0480*/  FSETP.NEU.AND P1, PT, R41, RZ, PT ;  /* 0x000000ff2900720b */ /* 0x020fe20003f2d000 */
[----:B------:R-:W-:Y:S02]  /*0490*/  UISETP.NE.U32.AND UP2, UPT, UR4, URZ, UPT ;  /* 0x000000ff0400728c */ /* 0x000fe4000bf45070 */
[----:B------:R-:W-:Y:S02]  /*04a0*/  UISETP.NE.AND.EX UP1, UPT, UR9, URZ, UPT, UP0 ;  /* 0x000000ff0900728c */ /* 0x000fe4000bf25300 */
[----:B------:R-:W-:-:S04]  /*04b0*/  UISETP.NE.AND.EX UP0, UPT, UR5, URZ, UPT, UP2 ;  /* 0x000000ff0500728c */ /* 0x000fc8000bf05320 */
[----:B------:R-:W-:-:S04]  /*04c0*/  USEL UR4, URZ, 0xffffffff, UP0 ;  /* 0xffffffffff047887 */ /* 0x000fc80008000000 */
[----:B------:R-:W-:Y:S01]  /*04d0*/  VOTEU.ANY UP0, P1 ;  /* 0x0000000000ff7886 */ /* 0x000fe20000800100 */
[----:B------:R-:W-:-:S04]  /*04e0*/  @!UP1 USEL UR4, URZ, 0xffffffff, UP0 ;  /* 0xffffffffff049887 */ /* 0x000fc80008000000 */
[----:B------:R-:W-:-:S04]  /*04f0*/  ULOP3.LUT UR4, UR4, 0x1, URZ, 0xc0, !UPT ;  /* 0x0000000104047892 */ /* 0x000fc8000f8ec0ff */
[----:B------:R-:W-:-:S11]  /*0500*/  UISETP.NE.U32.AND UP3, UPT, UR4, 0x1, UPT ;  /* 0x000000010400788c */ /* 0x000fd6000bf65070 */
.L_x_8:
[----:B------:R-:W3:Y:S01]  /*0510*/  SHFL.IDX PT, R0, R91, RZ, 0x1f ;  /* 0x00001fff5b007589 */ /* 0x000ee200000e0000 */
[----:B------:R-:W-:-:S04]  /*0520*/  UISETP.NE.AND UP0, UPT, UR22, 0x2, UPT ;  /* 0x000000021600788c */ /* 0x000fc8000bf05270 */
[----:B------:R-:W-:Y:S02]  /*0530*/  UISETP.EQ.AND UP1, UPT, UR47, URZ, !UP0 ;  /* 0x000000ff2f00728c */ /* 0x000fe4000c722270 */
[----:B------:R-:W-:-:S04]  /*0540*/  USEL UR53, URZ, 0x1, UP0 ;  /* 0x00000001ff357887 */ /* 0x000fc80008000000 */
[----:B------:R-:W-:Y:S02]  /*0550*/  PLOP3.LUT P3, PT, P0, PT, UP1, 0x80, 0x8 ;  /* 0x000000000008781c */ /* 0x000fe4000076f018 */
[----:B---3--:R-:W-:-:S13]  /*0560*/  ISETP.NE.AND P1, PT, R0, RZ, PT ;  /* 0x000000ff0000720c */ /* 0x008fda0003f25270 */
[----:B------:R-:W-:Y:S05]  /*0570*/  @P1 BRA `(.L_x_9) ;  /* 0x0000000000741947 */ /* 0x000fea0003800000 */
[----:B------:R-:W-:Y:S01]  /*0580*/  UMOV UR4, 0x400 ;  /* 0x0000040000047882 */ /* 0x000fe20000000000 */
[----:B------:R-:W-:Y:S01]  /*0590*/  UMOV UR8, 0x1 ;  /* 0x0000000100087882 */ /* 0x000fe20000000000 */
[----:B------:R-:W-:Y:S01]  /*05a0*/  UMOV UR6, 0x5 ;  /* 0x0000000500067882 */ /* 0x000fe20000000000 */
[----:B------:R-:W-:Y:S02]  /*05b0*/  ULEA UR4, UR58, UR4, 0x18 ;  /* 0x000000043a047291 */ /* 0x000fe4000f8ec0ff */
[----:B------:R-:W-:-:S04]  /*05c0*/  UIADD3 UR8, UPT, UPT, -UR8, 0x100000, URZ ;  /* 0x0010000008087890 */ /* 0x000fc8000fffe1ff */
[----:B------:R-:W-:Y:S02]  /*05d0*/  USHF.L.U32 UR9, UR8, 0xb, URZ ;  /* 0x0000000b08097899 */ /* 0x000fe400080006ff */
[----:B------:R-:W-:Y:S02]  /*05e0*/  USHF.L.U32 UR8, UR8, 0x1, URZ ;  /* 0x0000000108087899 */ /* 0x000fe400080006ff */
[----:B------:R-:W-:-:S04]  /*05f0*/  UIADD3 UR6, UPT, UPT, -UR6, 0x100000, URZ ;  /* 0x0010000006067890 */ /* 0x000fc8000fffe1ff */
[----:B------:R-:W-:Y:S02]  /*0600*/  USHF.L.U32 UR7, UR6, 0xb, URZ ;  /* 0x0000000b06077899 */ /* 0x000fe400080006ff */
[----:B------:R-:W-:Y:S01]  /*0610*/  USHF.L.U32 UR6, UR6, 0x1, URZ ;  /* 0x0000000106067899 */ /* 0x000fe200080006ff */
[----:B------:R-:W-:Y:S01]  /*0620*/  ELECT P1, URZ, PT ;  /* 0x0000000000ff782f */ /* 0x000fe20003820000 */
[----:B------:R-:W3:Y:S02]  /*0630*/  FENCE.VIEW.ASYNC.S ;  /* 0x00000000000073c6 */ /* 0x000ee40000000000 */
[----:B---3--:R3:W4:Y:S08]  /*0640*/  SYNCS.EXCH.64 URZ, [UR4], UR8 ;  /* 0x0000000804ff75b2 */ /* 0x0087300008000100 */
[----:B------:R3:W1:Y:S01]  /*0650*/  SYNCS.EXCH.64 URZ, [UR4+0x40], UR6 ;  /* 0x0000400604ff75b2 */ /* 0x0006620008000100 */
        /* <DEDUP_REMOVED lines=13> */
[----:B------:R3:W1:Y:S02]  /*0730*/  SYNCS.EXCH.64 URZ, [UR4+0x78], UR6 ;  /* 0x0000780604ff75b2 */ /* 0x0006640008000100 */
[----:B---3--:R-:W-:Y:S01]  /*0740*/  NOP ;  /* 0x0000000000007918 */ /* 0x008fe20000000000 */
.L_x_9:
[----:B------:R-:W3:Y:S01]  /*0750*/  SHFL.IDX PT, R0, R91, RZ, 0x1f ;  /* 0x00001fff5b007589 */ /* 0x000ee200000e0000 */
[----:B------:R-:W-:Y:S01]  /*0760*/  NOP ;  /* 0x0000000000007918 */ /* 0x000fe20000000000 */
[----:B---3--:R-:W-:-:S13]  /*0770*/  ISETP.NE.AND P1, PT, R0, 0x1, PT ;  /* 0x000000010000780c */ /* 0x008fda0003f25270 */
        /* <DEDUP_REMOVED lines=13> */
[----:B---3--:R3:W1:Y:S08]  /*0850*/  SYNCS.EXCH.64 URZ, [UR4+0x80], UR8 ;  /* 0x0000800804ff75b2 */ /* 0x0086700008000100 */
[----:B------:R3:W1:Y:S01]  /*0860*/  SYNCS.EXCH.64 URZ, [UR4+0xa0], UR6 ;  /* 0x0000a00604ff75b2 */ /* 0x0006620008000100 */
[----:B------:R3:W1:Y:S01]  /*0870*/  SYNCS.EXCH.64 URZ, [UR4+0x88], UR8 ;  /* 0x0000880804ff75b2 */ /* 0x0006620008000100 */
[----:B------:R3:W1:Y:S01]  /*0880*/  SYNCS.EXCH.64 URZ, [UR4+0xa8], UR6 ;  /* 0x0000a80604ff75b2 */ /* 0x0006620008000100 */
[----:B------:R3:W1:Y:S01]  /*0890*/  SYNCS.EXCH.64 URZ, [UR4+0x90], UR8 ;  /* 0x0000900804ff75b2 */ /* 0x0006620008000100 */
[----:B------:R3:W1:Y:S01]  /*08a0*/  SYNCS.EXCH.64 URZ, [UR4+0xb0], UR6 ;  /* 0x0000b00604ff75b2 */ /* 0x0006620008000100 */
[----:B------:R3:W1:Y:S01]  /*08b0*/  SYNCS.EXCH.64 URZ, [UR4+0x98], UR8 ;  /* 0x0000980804ff75b2 */ /* 0x0006620008000100 */
[----:B------:R3:W1:Y:S01]  /*08c0*/  SYNCS.EXCH.64 URZ, [UR4+0xb8], UR6 ;  /* 0x0000b80604ff75b2 */ /* 0x0006620008000100 */
[----:B------:R-:W-:Y:S01]  /*08d0*/  NOP ;  /* 0x0000000000007918 */ /* 0x000fe20000000000 */
.L_x_10:
[----:B------:R-:W2:Y:S01]  /*08e0*/  SHFL.IDX PT, R0, R91, RZ, 0x1f ;  /* 0x00001fff5b007589 */ /* 0x000ea200000e0000 */
[----:B------:R-:W-:Y:S01]  /*08f0*/  NOP ;  /* 0x0000000000007918 */ /* 0x000fe20000000000 */
[----:B--2---:R-:W-:-:S13]  /*0900*/  ISETP.NE.AND P1, PT, R0, 0x3, PT ;  /* 0x000000030000780c */ /* 0x004fda0003f25270 */
[----:B------:R-:W-:Y:S05]  /*0910*/  @P1 BRA `(.L_x_11) ;  /* 0x00000000002c1947 */ /* 0x000fea0003800000 */
[----:B---3--:R-:W-:Y:S01]  /*0920*/  UMOV UR4, 0x400 ;  /* 0x0000040000047882 */ /* 0x008fe20000000000 */
[----:B------:R-:W-:Y:S01]  /*0930*/  UMOV UR5, 0x20 ;  /* 0x0000002000057882 */ /* 0x000fe20000000000 */
[----:B------:R-:W-:Y:S02]  /*0940*/  ULEA UR6, UR58, UR4, 0x18 ;  /* 0x000000043a067291 */ /* 0x000fe4000f8ec0ff */
[----:B------:R-:W-:-:S04]  /*0950*/  UIADD3 UR4, UPT, UPT, -UR5, 0x100000, URZ ;  /* 0x0010000005047890 */ /* 0x000fc8000fffe1ff */
[----:B------:R-:W-:Y:S02]  /*0960*/  USHF.L.U32 UR5, UR4, 0xb, URZ ;  /* 0x0000000b04057899 */ /* 0x000fe400080006ff */
[----:B------:R-:W-:Y:S01]  /*0970*/  USHF.L.U32 UR4, UR4, 0x1, URZ ;  /* 0x0000000104047899 */ /* 0x000fe200080006ff */
[----:B------:R-:W-:Y:S01]  /*0980*/  ELECT P1, URZ, PT ;  /* 0x0000000000ff782f */ /* 0x000fe20003820000 */
[----:B------:R-:W2:Y:S10]  /*0990*/  FENCE.VIEW.ASYNC.S ;  /* 0x00000000000073c6 */ /* 0x000eb40000000000 */
[----:B--2---:R2:W3:Y:S01]  /*09a0*/  SYNCS.EXCH.64 URZ, [UR6+0xc0], UR4 ;  /* 0x0000c00406ff75b2 */ /* 0x0044e20008000100 */
[----:B------:R2:W1:Y:S01]  /*09b0*/  SYNCS.EXCH.64 URZ, [UR6+0xc8], UR4 ;  /* 0x0000c80406ff75b2 */ /* 0x0004620008000100 */
[----:B------:R-:W-:Y:S01]  /*09c0*/  NOP ;  /* 0x0000000000007918 */ /* 0x000fe20000000000 */
.L_x_11:
[----:B------:R-:W4:Y:S01]  /*09d0*/  SHFL.IDX PT, R0, R91, RZ, 0x1f ;  /* 0x00001fff5b007589 */ /* 0x000f2200000e0000 */
[----:B------:R-:W-:Y:S01]  /*09e0*/  NOP ;  /* 0x0000000000007918 */ /* 0x000fe20000000000 */
[----:B----4-:R-:W-:-:S13]  /*09f0*/  ISETP.NE.AND P1, PT, R0, 0x4, PT ;  /* 0x000000040000780c */ /* 0x010fda0003f25270 */
[----:B------:R-:W-:Y:S05]  /*0a00*/  @P1 BRA `(.L_x_12) ;  /* 0x0000000000481947 */ /* 0x000fea0003800000 */
[----:B--23--:R-:W-:Y:S01]  /*0a10*/  UMOV UR4, 0xe20 ;  /* 0x00000e2000047882 */ /* 0x00cfe20000000000 */
[----:B------:R-:W-:Y:S01]  /*0a20*/  UMOV UR6, 0x400 ;  /* 0x0000040000067882 */ /* 0x000fe20000000000 */
[----:B------:R-:W-:Y:S01]  /*0a30*/  USEL UR4, UR4, 0xc20, UP3 ;  /* 0x00000c2004047887 */ /* 0x000fe20009800000 */
        /* <DEDUP_REMOVED lines=9> */
[----:B------:R-:W2:Y:S02]  /*0ad0*/  FENCE.VIEW.ASYNC.S ;  /* 0x00000000000073c6 */ /* 0x000ea40000000000 */
[----:B--2---:R4:W2:Y:S08]  /*0ae0*/  SYNCS.EXCH.64 URZ, [UR6+0xd0], UR8 ;  /* 0x0000d00806ff75b2 */ /* 0x0048b00008000100 */
[----:B------:R4:W3:Y:S01]  /*0af0*/  SYNCS.EXCH.64 URZ, [UR6+0xe0], UR4 ;  /* 0x0000e00406ff75b2 */ /* 0x0008e20008000100 */
[----:B------:R4:W1:Y:S01]  /*0b00*/  SYNCS.EXCH.64 URZ, [UR6+0xd8], UR8 ;  /* 0x0000d80806ff75b2 */ /* 0x0008620008000100 */
[----:B------:R4:W1:Y:S02]  /*0b10*/  SYNCS.EXCH.64 URZ, [UR6+0xe8], UR4 ;  /* 0x0000e80406ff75b2 */ /* 0x0008640008000100 */
[----:B----4-:R-:W-:Y:S01]  /*0b20*/  NOP ;  /* 0x0000000000007918 */ /* 0x010fe20000000000 */
.L_x_12:
[----:B------:R-:W4:Y:S01]  /*0b30*/  SHFL.IDX PT, R0, R91, RZ, 0x1f ;  /* 0x00001fff5b007589 */ /* 0x000f2200000e0000 */
[----:B------:R-:W-:Y:S01]  /*0b40*/  NOP ;  /* 0x0000000000007918 */ /* 0x000fe20000000000 */
[----:B----4-:R-:W-:-:S13]  /*0b50*/  ISETP.NE.AND P1, PT, R0, 0x5, PT ;  /* 0x000000050000780c */ /* 0x010fda0003f25270 */
[----:B------:R-:W-:Y:S05]  /*0b60*/  @P1 BRA `(.L_x_13) ;  /* 0x0000000000541947 */ /* 0x000fea0003800000 */
[----:B--23--:R-:W-:Y:S01]  /*0b70*/  UMOV UR4, 0x400 ;  /* 0x0000040000047882 */ /* 0x00cfe20000000000 */
        /* <DEDUP_REMOVED lines=14> */
[----:B------:R4:W1:Y:S01]  /*0c60*/  SYNCS.EXCH.64 URZ, [UR4+0x118], UR8 ;  /* 0x0001180804ff75b2 */ /* 0x0008620008000100 */
[----:B------:R4:W1:Y:S01]  /*0c70*/  SYNCS.EXCH.64 URZ, [UR4+0x100], UR6 ;  /* 0x0001000604ff75b2 */ /* 0x0008620008000100 */
[----:B------:R4:W1:Y:S01]  /*0c80*/  SYNCS.EXCH.64 URZ, [UR4+0x120], UR8 ;  /* 0x0001200804ff75b2 */ /* 0x0008620008000100 */
[----:B------:R4:W1:Y:S01]  /*0c90*/  SYNCS.EXCH.64 URZ, [UR4+0x108], UR6 ;  /* 0x0001080604ff75b2 */ /* 0x0008620008000100 */
[----:B------:R4:W1:Y:S02]  /*0ca0*/  SYNCS.EXCH.64 URZ, [UR4+0x128], UR8 ;  /* 0x0001280804ff75b2 */ /* 0x0008640008000100 */
[----:B----4-:R-:W-:Y:S01]  /*0cb0*/  NOP ;  /* 0x0000000000007918 */ /* 0x010fe20000000000 */
.L_x_13:
[----:B------:R-:W4:Y:S01]  /*0cc0*/  SHFL.IDX PT, R0, R91, RZ, 0x1f ;  /* 0x00001fff5b007589 */ /* 0x000f2200000e0000 */
[----:B------:R-:W-:Y:S01]  /*0cd0*/  ISETP.NE.OR P0, PT, RZ, UR22, !P0 ;  /* 0x00000016ff007c0c */ /* 0x000fe2000c705670 */
[----:B------:R-:W-:Y:S01]  /*0ce0*/  NOP ;  /* 0x0000000000007918 */ /* 0x000fe20000000000 */
[----:B----4-:R-:W-:-:S13]  /*0cf0*/  ISETP.NE.AND P1, PT, R0, 0x3, PT ;  /* 0x000000030000780c */ /* 0x010fda0003f25270 */
[----:B------:R-:W-:Y:S05]  /*0d00*/  @P1 BRA `(.L_x_14) ;  /* 0x0000000000341947 */ /* 0x000fea0003800000 */
[----:B--23--:R-:W-:Y:S01]  /*0d10*/  UMOV UR4, 0x400 ;  /* 0x0000040000047882 */ /* 0x00cfe20000000000 */
[----:B------:R-:W-:Y:S01]  /*0d20*/  UMOV UR6, 0x20 ;  /* 0x0000002000067882 */ /* 0x000fe20000000000 */
[----:B------:R-:W-:Y:S02]  /*0d30*/  ULEA UR4, UR58, UR4, 0x18 ;  /* 0x000000043a047291 */ /* 0x000fe4000f8ec0ff */
[----:B------:R-:W-:-:S04]  /*0d40*/  UIADD3 UR6, UPT, UPT, -UR6, 0x100000, URZ ;  /* 0x0010000006067890 */ /* 0x000fc8000fffe1ff */
[----:B------:R-:W-:Y:S02]  /*0d50*/  USHF.L.U32 UR7, UR6, 0xb, URZ ;  /* 0x0000000b06077899 */ /* 0x000fe400080006ff */
[----:B------:R-:W-:Y:S01]  /*0d60*/  USHF.L.U32 UR6, UR6, 0x1, URZ ;  /* 0x0000000106067899 */ /* 0x000fe200080006ff */
[----:B------:R-:W-:Y:S01]  /*0d70*/  ELECT P1, URZ, PT ;  /* 0x0000000000ff782f */ /* 0x000fe20003820000 */
[----:B------:R-:W2:Y:S10]  /*0d80*/  FENCE.VIEW.ASYNC.S ;  /* 0x00000000000073c6 */ /* 0x000eb40000000000 */
[----:B--2---:R4:W2:Y:S01]  /*0d90*/  SYNCS.EXCH.64 URZ, [UR4+0x130], UR6 ;  /* 0x0001300604ff75b2 */ /* 0x0048a20008000100 */
[----:B------:R4:W3:Y:S01]  /*0da0*/  SYNCS.EXCH.64 URZ, [UR4+0x140], UR6 ;  /* 0x0001400604ff75b2 */ /* 0x0008e20008000100 */
[----:B------:R4:W1:Y:S01]  /*0db0*/  SYNCS.EXCH.64 URZ, [UR4+0x138], UR6 ;  /* 0x0001380604ff75b2 */ /* 0x0008620008000100 */
[----:B------:R4:W1:Y:S02]  /*0dc0*/  SYNCS.EXCH.64 URZ, [UR4+0x148], UR6 ;  /* 0x0001480604ff75b2 */ /* 0x0008640008000100 */
[----:B----4-:R-:W-:Y:S01]  /*0dd0*/  NOP ;  /* 0x0000000000007918 */ /* 0x010fe20000000000 */
.L_x_14:
[----:B------:R-:W-:Y:S01]  /*0de0*/  VOTEU.ALL UP0, P0 ;  /* 0x0000000000ff7886 */ /* 0x000fe20000000000 */
[----:B--23--:R-:W-:Y:S01]  /*0df0*/  UMOV UR4, 0x20 ;  /* 0x0000002000047882 */ /* 0x00cfe20000000000 */
[----:B------:R-:W2:Y:S01]  /*0e00*/  LDCU UR34, c[0x0][0x36c] ;  /* 0x00006d80ff2277ac */ /* 0x000ea20008000800 */
[----:B------:R-:W-:Y:S01]  /*0e10*/  NOP ;  /* 0x0000000000007918 */ /* 0x000fe20000000000 */
[----:B------:R-:W-:Y:S01]  /*0e20*/  LOP3.LUT R0, R99, 0x1f, RZ, 0xc0, !PT ;  /* 0x0000001f63007812 */ /* 0x000fe200078ec0ff */
[----:B------:R-:W-:Y:S01]  /*0e30*/  @!UP0 UMOV UR6, 0x400 ;  /* 0x0000040000068882 */ /* 0x000fe20000000000 */
[----:B------:R-:W-:-:S04]  /*0e40*/  @!UP0 UIADD3 UR4, UPT, UPT, -UR4, 0x100000, URZ ;  /* 0x0010000004048890 */ /* 0x000fc8000fffe1ff */
[----:B------:R-:W-:Y:S02]  /*0e50*/  @!UP0 USHF.L.U32 UR5, UR4, 0xb, URZ ;  /* 0x0000000b04058899 */ /* 0x000fe400080006ff */
[----:B------:R-:W-:Y:S02]  /*0e60*/  @!UP0 USHF.L.U32 UR4, UR4, 0x1, URZ ;  /* 0x0000000104048899 */ /* 0x000fe400080006ff */
[----:B------:R-:W-:Y:S01]  /*0e70*/  @!UP0 ULEA UR6, UR58, UR6, 0x18 ;  /* 0x000000063a068291 */ /* 0x000fe2000f8ec0ff */
[----:B------:R-:W-:Y:S01]  /*0e80*/  VOTEU.ALL UP0, P0 ;  /* 0x0000000000ff7886 */ /* 0x000fe20000000000 */
[----:B------:R-:W-:Y:S02]  /*0e90*/  UISETP.NE.AND UP4, UPT, UR22, URZ, UPT ;  /* 0x000000ff1600728c */ /* 0x000fe4000bf85270 */
[----:B--2---:R-:W-:Y:S01]  /*0ea0*/  UISETP.EQ.U32.AND UP1, UPT, UR34, 0x1, UPT ;  /* 0x000000012200788c */ /* 0x004fe2000bf22070 */
[----:B------:R-:W2:Y:S07]  /*0eb0*/  FENCE.VIEW.ASYNC.S ;  /* 0x00000000000073c6 */ /* 0x000eae0000000000 */
[----:B--2---:R2:W3:Y:S01]  /*0ec0*/  @!UP0 SYNCS.EXCH.64 URZ, [UR6+0x150], UR4 ;  /* 0x0001500406ff85b2 */ /* 0x0044e20008000100 */
[----:B------:R-:W-:Y:S05]  /*0ed0*/  BRA.U !UP1, `(.L_x_15) ;  /* 0x0000000109087547 */ /* 0x000fea000b800000 */
[----:B-1-3--:R-:W-:Y:S01]  /*0ee0*/  UCGABAR_ARV ;  /* 0x00000000000079c7 */ /* 0x00afe20008000000 */
[----:B------:R-:W-:Y:S05]  /*0ef0*/  BRA `(.L_x_16) ;  /* 0x0000000000047947 */ /* 0x000fea0003800000 */
.L_x_15:
[----:B-1-3--:R-:W-:Y:S01]  /*0f00*/  NOP ;  /* 0x0000000000007918 */ /* 0x00afe20000000000 */
.L_x_16:
[----:B------:R-:W1:Y:S01]  /*0f10*/  S2UR UR31, SR_CTAID.X ;  /* 0x00000000001f79c3 */ /* 0x000e620000002500 */
[----:B------:R-:W-:-:S05]  /*0f20*/  CS2R.32 R3, SR_CgaSize ;  /* 0x0000000000037805 */ /* 0x000fca0000008a00 */
[----:B------:R-:W-:-:S05]  /*0f30*/  IMAD R3, R3, -0xa0, RZ ;  /* 0xffffff6003037824 */ /* 0x000fca00078e02ff */
[----:B------:R-:W-:-:S14]  /*0f40*/  R2UR UR7, R3 ;  /* 0x00000000030772ca */ /* 0x000fdc00000e0000 */
[----:B------:R-:W3:Y:S01]  /*0f50*/  LDCU UR7, c[0x0][UR7+0x2b0] ;  /* 0x00005600070777ac */ /* 0x000ee20008000800 */
[----:B------:R-:W-:-:S05]  /*0f60*/  CS2R.32 R3, SR_CgaSize ;  /* 0x0000000000037805 */ /* 0x000fca0000008a00 */
[----:B------:R-:W-:-:S05]  /*0f70*/  IMAD R3, R3, -0xa0, RZ ;  /* 0xffffff6003037824 */ /* 0x000fca00078e02ff */
[----:B------:R-:W-:-:S14]  /*0f80*/  R2UR UR10, R3 ;  /* 0x00000000030a72ca */ /* 0x000fdc00000e0000 */
[----:B------:R-:W4:Y:S01]  /*0f90*/  LDCU UR10, c[0x0][UR10+0x2b4] ;  /* 0x000056800a0a77ac */ /* 0x000f220008000800 */
[----:B------:R-:W4:Y:S01]  /*0fa0*/  S2UR UR9, SR_CTAID.Y ;  /* 0x00000000000979c3 */ /* 0x000f220000002600 */
[----:B--2---:R-:W-:Y:S02]  /*0fb0*/  USHF.R.U32.HI UR4, URZ, 0x2, UR58 ;  /* 0x00000002ff047899 */ /* 0x004fe4000801163a */
[----:B------:R-:W-:Y:S02]  /*0fc0*/  ULOP3.LUT UR6, UR58, 0xc, URZ, 0xc0, !UPT ;  /* 0x0000000c3a067892 */ /* 0x000fe4000f8ec0ff */
[----:B------:R-:W-:Y:S02]  /*0fd0*/  ULOP3.LUT UR32, UR4, 0x3, URZ, 0xc0, !UPT ;  /* 0x0000000304207892 */ /* 0x000fe4000f8ec0ff */
[----:B------:R-:W-:Y:S01]  /*0fe0*/  ULOP3.LUT UR8, UR58, 0x3, URZ, 0xc0, !UPT ;  /* 0x000000033a087892 */ /* 0x000fe2000f8ec0ff */
[----:B------:R-:W2:Y:S01]  /*0ff0*/  S2UR UR36, SR_CTAID.Z ;  /* 0x00000000002479c3 */ /* 0x000ea20000002700 */
[----:B------:R-:W-:-:S02]  /*1000*/  ULOP3.LUT UR4, UR6, 0x1, UR58, 0xf8, !UPT ;  /* 0x0000000106047892 */ /* 0x000fc4000f8ef83a */
[----:B------:R-:W-:Y:S01]  /*1010*/  USHF.R.U32.HI UR5, URZ, 0x1, UR58 ;  /* 0x00000001ff057899 */ /* 0x000fe2000801163a */
[----:B------:R-:W-:-:S05]  /*1020*/  CS2R.32 R3, SR_CgaSize ;  /* 0x0000000000037805 */ /* 0x000fca0000008a00 */
[----:B------:R-:W-:-:S05]  /*1030*/  IMAD R3, R3, -0xa0, RZ ;  /* 0xffffff6003037824 */ /* 0x000fca00078e02ff */
[----:B------:R-:W-:-:S14]  /*1040*/  R2UR UR59, R3 ;  /* 0x00000000033b72ca */ /* 0x000fdc00000e0000 */
[----:B------:R-:W2:Y:S01]  /*1050*/  LDCU UR59, c[0x0][UR59+0x2a0] ;  /* 0x000054003b3b77ac */ /* 0x000ea20008000800 */
[----:B-1----:R-:W-:Y:S02]  /*1060*/  I2FP.F32.U32 R3, UR31 ;  /* 0x0000001f00037c45 */ /* 0x002fe40008201000 */
[----:B------:R-:W-:-:S05]  /*1070*/  CS2R.32 R2, SR_CgaSize ;  /* 0x0000000000027805 */ /* 0x000fca0000008a00 */
[----:B------:R-:W-:-:S05]  /*1080*/  IMAD R2, R2, -0xa0, RZ ;  /* 0xffffff6002027824 */ /* 0x000fca00078e02ff */
[----:B------:R-:W-:-:S14]  /*1090*/  R2UR UR62, R2 ;  /* 0x00000000023e72ca */ /* 0x000fdc00000e0000 */
[----:B------:R-:W1:Y:S01]  /*10a0*/  LDCU UR62, c[0x0][UR62+0x2a4] ;  /* 0x000054803e3e77ac */ /* 0x000e620008000800 */
[----:B---3--:R-:W-:Y:S01]  /*10b0*/  FMUL R3, R3, UR7 ;  /* 0x0000000703037c20 */ /* 0x008fe20008400000 */
[----:B------:R-:W3:Y:S01]  /*10c0*/  LDCU UR23, c[0x0][0xb24] ;  /* 0x00016480ff1777ac */ /* 0x000ee20008000800 */
[----:B----4-:R-:W-:Y:S01]  /*10d0*/  I2FP.F32.U32 R2, UR9 ;  /* 0x0000000900027c45 */ /* 0x010fe20008201000 */
[----:B------:R-:W-:-:S03]  /*10e0*/  UISETP.GT.U32.AND UP1, UPT, UR8, 0xffff, UPT ;  /* 0x0000ffff0800788c */ /* 0x000fc6000bf24070 */
[----:B------:R-:W4:Y:S01]  /*10f0*/  F2I.U32.TRUNC.NTZ R3, R3 ;  /* 0x0000000300037305 */ /* 0x000f22000020f000 */
[----:B------:R-:W-:Y:S01]  /*1100*/  UISETP.GT.U32.AND UP0, UPT, UR4, 0xffff, UPT ;  /* 0x0000ffff0400788c */ /* 0x000fe2000bf04070 */
[----:B------:R-:W-:Y:S01]  /*1110*/  FMUL R2, R2, UR10 ;  /* 0x0000000a02027c20 */ /* 0x000fe20008400000 */
[----:B------:R-:W-:Y:S02]  /*1120*/  ULOP3.LUT UR33, UR5, 0x1, URZ, 0xc0, !UPT ;  /* 0x0000000105217892 */ /* 0x000fe4000f8ec0ff */
[----:B------:R-:W-:Y:S02]  /*1130*/  USEL UR5, UR8, 0xffff, !UP1 ;  /* 0x0000ffff08057887 */ /* 0x000fe4000c800000 */
[----:B------:R-:W-:Y:S01]  /*1140*/  USEL UR4, UR4, 0xffff, !UP0 ;  /* 0x0000ffff04047887 */ /* 0x000fe2000c000000 */
[----:B------:R-:W2:Y:S01]  /*1150*/  F2I.U32.TRUNC.NTZ R2, R2 ;  /* 0x0000000200027305 */ /* 0x000ea2000020f000 */
[----:B------:R-:W-:Y:S02]  /*1160*/  ULOP3.LUT UR5, UR5, 0xffff, URZ, 0xc0, !UPT ;  /* 0x0000ffff05057892 */ /* 0x000fe4000f8ec0ff */
[----:B------:R-:W-:Y:S01]  /*1170*/  ULOP3.LUT UR4, UR4, 0xffff, URZ, 0xc0, !UPT ;  /* 0x0000ffff04047892 */ /* 0x000fe2000f8ec0ff */
[----:B------:R-:W-:Y:S01]  /*1180*/  UMOV UR25, 0x1111 ;  /* 0x0000111100197882 */ /* 0x000fe20000000000 */
[----:B------:R-:W-:Y:S01]  /*1190*/  UMOV UR24, 0x5 ;  /* 0x0000000500187882 */ /* 0x000fe20000000000 */
[----:B----4-:R-:W-:Y:S01]  /*11a0*/  R2UR UR6, R3 ;  /* 0x00000000030672ca */ /* 0x010fe200000e0000 */
[----:B------:R-:W-:Y:S01]  /*11b0*/  USHF.L.U32 UR25, UR25, UR5, URZ ;  /* 0x0000000519197299 */ /* 0x000fe200080006ff */
[----:B------:R-:W-:Y:S01]  /*11c0*/  PRMT R3, RZ, 0x7610, R3 ;  /* 0x00007610ff037816 */ /* 0x000fe20000000003 */
[----:B------:R-:W-:-:S02]  /*11d0*/  USHF.L.U32 UR24, UR24, UR4, URZ ;  /* 0x0000000418187299 */ /* 0x000fc400080006ff */
[----:B------:R-:W-:Y:S02]  /*11e0*/  USHF.L.U32 UR30, UR58, 0x9, URZ ;  /* 0x000000093a1e7899 */ /* 0x000fe400080006ff */
[----:B------:R-:W-:Y:S01]  /*11f0*/  USHF.L.U32 UR27, UR58, 0xc, URZ ;  /* 0x0000000c3a1b7899 */ /* 0x000fe200080006ff */
[----:B--2---:R-:W-:Y:S01]  /*1200*/  R2UR UR7, R2 ;  /* 0x00000000020772ca */ /* 0x004fe200000e0000 */
[----:B------:R-:W2:Y:S01]  /*1210*/  LDCU UR45, c[0x0][0xb24] ;  /* 0x00016480ff2d77ac */ /* 0x000ea20008000800 */
[----:B------:R-:W-:-:S03]  /*1220*/  PRMT R2, RZ, 0x7610, R2 ;  /* 0x00007610ff027816 */ /* 0x000fc60000000002 */
[----:B------:R-:W-:Y:S01]  /*1230*/  UIADD3 UR5, UPT, UPT, -UR6, URZ, URZ ;  /* 0x000000ff06057290 */ /* 0x000fe2000fffe1ff */
[----:B------:R-:W4:Y:S01]  /*1240*/  LDCU UR29, c[0x0][0xb30] ;  /* 0x00016600ff1d77ac */ /* 0x000f220008000800 */
[----:B------:R-:W-:-:S06]  /*1250*/  UISETP.NE.AND UP5, UPT, UR22, 0x2, UPT ;  /* 0x000000021600788c */ /* 0x000fcc000bfa5270 */
[----:B------:R-:W-:Y:S02]  /*1260*/  UIADD3 UR4, UPT, UPT, -UR7, URZ, URZ ;  /* 0x000000ff07047290 */ /* 0x000fe4000fffe1ff */
[----:B------:R-:W-:Y:S02]  /*1270*/  ULOP3.LUT UR30, UR30, 0x1800, URZ, 0xc0, !UPT ;  /* 0x000018001e1e7892 */ /* 0x000fe4000f8ec0ff */
[----:B------:R-:W-:Y:S02]  /*1280*/  ULOP3.LUT UR27, UR27, 0x2000, URZ, 0xc0, !UPT ;  /* 0x000020001b1b7892 */ /* 0x000fe4000f8ec0ff */
[----:B---3--:R-:W-:Y:S01]  /*1290*/  UISETP.GE.AND UP6, UPT, UR23, 0x1, UPT ;  /* 0x000000011700788c */ /* 0x008fe2000bfc6270 */
[----:B------:R-:W-:Y:S01]  /*12a0*/  UMOV UR26, UR9 ;  /* 0x00000009001a7c82 */ /* 0x000fe20008000000 */
[----:B------:R-:W-:Y:S01]  /*12b0*/  UMOV UR20, UR31 ;  /* 0x0000001f00147c82 */ /* 0x000fe20008000000 */
[----:B------:R-:W-:Y:S02]  /*12c0*/  UIMAD UR59, UR59, UR5, UR31 ;  /* 0x000000053b3b72a4 */ /* 0x000fe4000f8e021f */
[----:B-1----:R-:W-:Y:S01]  /*12d0*/  UIMAD UR62, UR62, UR4, UR9 ;  /* 0x000000043e3e72a4 */ /* 0x002fe2000f8e0209 */
[----:B--2-4-:R-:W-:Y:S11]  /*12e0*/  BRA.U UP4, `(.L_x_17) ;  /* 0x0000000104ac7547 */ /* 0x014ff6000b800000 */
[----:B------:R-:W-:Y:S02]  /*12f0*/  UISETP.NE.AND UP0, UPT, UR62, URZ, UPT ;  /* 0x000000ff3e00728c */ /* 0x000fe4000bf05270 */
[----:B------:R-:W-:Y:S02]  /*1300*/  ULOP3.LUT UR4, UR59, 0x2, URZ, 0x3c, !UPT ;  /* 0x000000023b047892 */ /* 0x000fe4000f8e3cff */
[----:B------:R-:W-:Y:S02]  /*1310*/  UISETP.GT.U32.AND UP1, UPT, UR59, 0x1, UP0 ;  /* 0x000000013b00788c */ /* 0x000fe40008724070 */
[----:B------:R-:W-:Y:S02]  /*1320*/  UISETP.NE.AND UP2, UPT, UR62, 0x1, UPT ;  /* 0x000000013e00788c */ /* 0x000fe4000bf45270 */
[----:B------:R-:W-:Y:S02]  /*1330*/  UISETP.GT.U32.AND UP0, UPT, UR4, 0x1, UP0 ;  /* 0x000000010400788c */ /* 0x000fe40008704070 */
[----:B------:R-:W-:-:S02]  /*1340*/  USEL UR7, URZ, 0x1, UP1 ;  /* 0x00000001ff077887 */ /* 0x000fc40008800000 */
[----:B------:R-:W-:Y:S02]  /*1350*/  USEL UR8, URZ, 0x2, UP1 ;  /* 0x00000002ff087887 */ /* 0x000fe40008800000 */
[----:B------:R-:W-:Y:S02]  /*1360*/  UISETP.GT.U32.AND UP1, UPT, UR59, 0x1, UP2 ;  /* 0x000000013b00788c */ /* 0x000fe40009724070 */
[----:B------:R-:W-:Y:S02]  /*1370*/  USEL UR12, URZ, 0x4, UP0 ;  /* 0x00000004ff0c7887 */ /* 0x000fe40008000000 */
[----:B------:R-:W-:Y:S02]  /*1380*/  USEL UR15, URZ, 0x8, UP0 ;  /* 0x00000008ff0f7887 */ /* 0x000fe40008000000 */
[----:B------:R-:W-:Y:S02]  /*1390*/  UISETP.GT.U32.AND UP0, UPT, UR4, 0x1, UP2 ;  /* 0x000000010400788c */ /* 0x000fe40009704070 */
[----:B------:R-:W-:-:S02]  /*13a0*/  USEL UR6, URZ, 0x10, UP1 ;  /* 0x00000010ff067887 */ /* 0x000fc40008800000 */
[----:B------:R-:W-:Y:S02]  /*13b0*/  USEL UR11, URZ, 0x20, UP1 ;  /* 0x00000020ff0b7887 */ /* 0x000fe40008800000 */
[----:B------:R-:W-:Y:S02]  /*13c0*/  UISETP.NE.AND UP1, UPT, UR62, 0x2, UPT ;  /* 0x000000023e00788c */ /* 0x000fe4000bf25270 */
[----:B------:R-:W-:Y:S02]  /*13d0*/  USEL UR14, URZ, 0x40, UP0 ;  /* 0x00000040ff0e7887 */ /* 0x000fe40008000000 */
[----:B------:R-:W-:Y:S02]  /*13e0*/  USEL UR16, URZ, 0x80, UP0 ;  /* 0x00000080ff107887 */ /* 0x000fe40008000000 */
[----:B------:R-:W-:Y:S02]  /*13f0*/  UISETP.GT.U32.AND UP0, UPT, UR59, 0x1, UP1 ;  /* 0x000000013b00788c */ /* 0x000fe40008f04070 */
[----:B------:R-:W-:-:S02]  /*1400*/  UISETP.NE.AND UP2, UPT, UR62, 0x3, UPT ;  /* 0x000000033e00788c */ /* 0x000fc4000bf45270 */
[----:B------:R-:W-:Y:S02]  /*1410*/  USEL UR5, URZ, 0x100, UP0 ;  /* 0x00000100ff057887 */ /* 0x000fe40008000000 */
[----:B------:R-:W-:Y:S02]  /*1420*/  USEL UR10, URZ, 0x200, UP0 ;  /* 0x00000200ff0a7887 */ /* 0x000fe40008000000 */
[----:B------:R-:W-:Y:S02]  /*1430*/  UISETP.GT.U32.AND UP0, UPT, UR59, 0x1, UP2 ;  /* 0x000000013b00788c */ /* 0x000fe40009704070 */
[----:B------:R-:W-:Y:S02]  /*1440*/  UIADD3 UR5, UPT, UPT, UR5, UR6, UR7 ;  /* 0x0000000605057290 */ /* 0x000fe4000fffe007 */
[----:B------:R-:W-:Y:S02]  /*1450*/  USEL UR9, URZ, 0x1000, UP0 ;  /* 0x00001000ff097887 */ /* 0x000fe40008000000 */
[----:B------:R-:W-:-:S02]  /*1460*/  USEL UR13, URZ, 0x2000, UP0 ;  /* 0x00002000ff0d7887 */ /* 0x000fc40008000000 */
[----:B------:R-:W-:Y:S02]  /*1470*/  UIADD3 UR5, UPT, UPT, UR8, UR9, UR5 ;  /* 0x0000000908057290 */ /* 0x000fe4000fffe005 */
[----:B------:R-:W-:Y:S02]  /*1480*/  UISETP.GT.U32.AND UP1, UPT, UR4, 0x1, UP1 ;  /* 0x000000010400788c */ /* 0x000fe40008f24070 */
[----:B------:R-:W-:Y:S02]  /*1490*/  UIADD3 UR5, UPT, UPT, UR10, UR11, UR5 ;  /* 0x0000000b0a057290 */ /* 0x000fe4000fffe005 */
[----:B------:R-:W-:Y:S02]  /*14a0*/  UISETP.GT.U32.AND UP0, UPT, UR4, 0x1, UP2 ;  /* 0x000000010400788c */ /* 0x000fe40009704070 */
[----:B------:R-:W-:Y:S02]  /*14b0*/  USEL UR4, URZ, 0x400, UP1 ;  /* 0x00000400ff047887 */ /* 0x000fe40008800000 */
[----:B------:R-:W-:-:S02]  /*14c0*/  UIADD3 UR5, UPT, UPT, UR12, UR13, UR5 ;  /* 0x0000000d0c057290 */ /* 0x000fc4000fffe005 */
[----:B------:R-:W-:Y:S02]  /*14d0*/  USEL UR6, URZ, 0x4000, UP0 ;  /* 0x00004000ff067887 */ /* 0x000fe40008000000 */
[----:B------:R-:W-:Y:S02]  /*14e0*/  UIADD3 UR5, UPT, UPT, UR4, UR14, UR5 ;  /* 0x0000000e04057290 */ /* 0x000fe4000fffe005 */
[----:B------:R-:W-:Y:S02]  /*14f0*/  USEL UR7, URZ, 0x800, UP1 ;  /* 0x00000800ff077887 */ /* 0x000fe40008800000 */
[----:B------:R-:W-:Y:S02]  /*1500*/  ULOP3.LUT UR4, UR59, 0xfffffffe, URZ, 0xc0, !UPT ;  /* 0xfffffffe3b047892 */ /* 0x000fe4000f8ec0ff */
[----:B------:R-:W-:Y:S02]  /*1510*/  UIADD3 UR5, UPT, UPT, UR15, UR6, UR5 ;  /* 0x000000060f057290 */ /* 0x000fe4000fffe005 */
[----:B------:R-:W-:-:S02]  /*1520*/  ULEA UR4, UR62, UR4, 0x2 ;  /* 0x000000043e047291 */ /* 0x000fc4000f8e10ff */
[----:B------:R-:W-:Y:S02]  /*1530*/  USEL UR6, URZ, 0x8000, UP0 ;  /* 0x00008000ff067887 */ /* 0x000fe40008000000 */
[----:B------:R-:W-:-:S03]  /*1540*/  UIADD3 UR5, UPT, UPT, UR7, UR16, UR5 ;  /* 0x0000001007057290 */ /* 0x000fc6000fffe005 */
[----:B------:R-:W-:Y:S01]  /*1550*/  UMOV UR7, 0x3 ;  /* 0x0000000300077882 */ /* 0x000fe20000000000 */
[----:B------:R-:W-:Y:S02]  /*1560*/  UIADD3 UR5, UPT, UPT, UR5, UR6, URZ ;  /* 0x0000000605057290 */ /* 0x000fe4000fffe0ff */
[----:B------:R-:W-:-:S04]  /*1570*/  USHF.L.U32 UR4, UR7, UR4, URZ ;  /* 0x0000000407047299 */ /* 0x000fc800080006ff */
[----:B------:R-:W-:Y:S02]  /*1580*/  MOV R3, UR5 ;  /* 0x0000000500037c02 */ /* 0x000fe40008000f00 */
[----:B------:R-:W-:Y:S02]  /*1590*/  MOV R2, UR4 ;  /* 0x0000000400027c02 */ /* 0x000fe40008000f00 */
.L_x_17:
[----:B------:R-:W-:Y:S05]  /*15a0*/  BRA.U !UP6, `(.L_x_18) ;  /* 0x000000010ed47547 */ /* 0x000fea000b800000 */
[----:B------:R-:W1:Y:S01]  /*15b0*/  LDCU.128 UR12, c[0x0][0xb10] ;  /* 0x00016200ff0c77ac */ /* 0x000e620008000c00 */
[----:B------:R-:W2:Y:S01]  /*15c0*/  LDCU UR6, c[0x0][0x370] ;  /* 0x00006e00ff0677ac */ /* 0x000ea20008000800 */
[----:B------:R-:W3:Y:S01]  /*15d0*/  LDCU UR5, c[0x0][0x374] ;  /* 0x00006e80ff0577ac */ /* 0x000ee20008000800 */
[----:B------:R-:W4:Y:S01]  /*15e0*/  LDCU UR28, c[0x0][0xb0c] ;  /* 0x00016180ff1c77ac */ /* 0x000f220008000800 */
[----:B------:R-:W4:Y:S01]  /*15f0*/  LDCU UR4, c[0x0][0xb20] ;  /* 0x00016400ff0477ac */ /* 0x000f220008000800 */
[----:B------:R-:W4:Y:S01]  /*1600*/  LDCU.64 UR8, c[0x0][0xb28] ;  /* 0x00016500ff0877ac */ /* 0x000f220008000a00 */
[----:B-1----:R-:W-:Y:S02]  /*1610*/  UISETP.NE.AND UP0, UPT, UR14, 0x1, UPT ;  /* 0x000000010e00788c */ /* 0x002fe4000bf05270 */
[----:B---3--:R-:W-:Y:S02]  /*1620*/  UIMAD.WIDE.U32 UR10, UR5, UR15, URZ ;  /* 0x0000000f050a72a5 */ /* 0x008fe4000f8e00ff */
[----:B--2---:R-:W-:-:S02]  /*1630*/  UIMAD.WIDE.U32 UR18, UR6, UR12, URZ ;  /* 0x0000000c061272a5 */ /* 0x004fc4000f8e00ff */
[----:B----4-:R-:W-:Y:S02]  /*1640*/  UISETP.NE.AND UP1, UPT, UR28, 0x1, UPT ;  /* 0x000000011c00788c */ /* 0x010fe4000bf25270 */
[----:B------:R-:W-:Y:S01]  /*1650*/  UISETP.NE.AND UP2, UPT, UR23, 0x1, UPT ;  /* 0x000000011700788c */ /* 0x000fe2000bf45270 */
[----:B------:R-:W-:Y:S02]  /*1660*/  UMOV UR10, UR11 ;  /* 0x0000000b000a7c82 */ /* 0x000fe40008000000 */
[----:B------:R-:W-:Y:S01]  /*1670*/  UMOV UR18, UR19 ;  /* 0x0000001300127c82 */ /* 0x000fe20008000000 */
[----:B------:R-:W-:Y:S02]  /*1680*/  @UP0 USHF.R.U32.HI UR5, URZ, UR4, UR10 ;  /* 0x00000004ff050299 */ /* 0x000fe4000801160a */
[----:B------:R-:W-:Y:S02]  /*1690*/  UIMAD.WIDE.U32 UR20, UR26, UR15, URZ ;  /* 0x0000000f1a1472a5 */ /* 0x000fe4000f8e00ff */
[----:B------:R-:W-:-:S02]  /*16a0*/  UIMAD.WIDE.U32 UR10, UR5, UR8, URZ ;  /* 0x00000008050a72a5 */ /* 0x000fc4000f8e00ff */
[----:B------:R-:W-:Y:S02]  /*16b0*/  @UP1 USHF.R.U32.HI UR6, URZ, UR13, UR18 ;  /* 0x0000000dff061299 */ /* 0x000fe40008011612 */
[----:B------:R-:W-:Y:S02]  /*16c0*/  UIMAD.WIDE.U32 UR16, UR31, UR12, URZ ;  /* 0x0000000c1f1072a5 */ /* 0x000fe4000f8e00ff */
[----:B------:R-:W-:Y:S01]  /*16d0*/  UIMAD.WIDE.U32 UR18, UR6, UR8, URZ ;  /* 0x00000008061272a5 */ /* 0x000fe2000f8e00ff */
[----:B------:R-:W-:Y:S01]  /*16e0*/  UMOV UR20, UR21 ;  /* 0x0000001500147c82 */ /* 0x000fe20008000000 */
[----:B------:R-:W-:Y:S01]  /*16f0*/  UMOV UR10, UR11 ;  /* 0x0000000b000a7c82 */ /* 0x000fe20008000000 */
[----:B------:R-:W-:Y:S02]  /*1700*/  USHF.R.U32.HI UR20, URZ, UR4, UR20 ;  /* 0x00000004ff147299 */ /* 0x000fe40008011614 */
[----:B------:R-:W-:Y:S02]  /*1710*/  @UP2 USHF.R.U32.HI UR5, URZ, UR9, UR10 ;  /* 0x00000009ff052299 */ /* 0x000fe4000801160a */
[----:B------:R-:W-:Y:S01]  /*1720*/  UMOV UR7, UR19 ;  /* 0x0000001300077c82 */ /* 0x000fe20008000000 */
[----:B------:R-:W-:Y:S01]  /*1730*/  UMOV UR16, UR17 ;  /* 0x0000001100107c82 */ /* 0x000fe20008000000 */
[----:B------:R-:W-:-:S02]  /*1740*/  @UP2 USHF.R.U32.HI UR6, URZ, UR9, UR7 ;  /* 0x00000009ff062299 */ /* 0x000fc40008011607 */
[----:B------:R-:W-:Y:S02]  /*1750*/  USHF.R.U32.HI UR16, URZ, UR13, UR16 ;  /* 0x0000000dff107299 */ /* 0x000fe40008011610 */
[----:B------:R-:W-:Y:S02]  /*1760*/  USEL UR4, UR26, UR20, !UP0 ;  /* 0x000000141a047287 */ /* 0x000fe4000c000000 */
[----:B------:R-:W-:Y:S02]  /*1770*/  UIMAD UR7, UR5, UR23, URZ ;  /* 0x00000017050772a4 */ /* 0x000fe4000f8e02ff */
[----:B------:R-:W-:Y:S02]  /*1780*/  USEL UR5, UR31, UR16, !UP1 ;  /* 0x000000101f057287 */ /* 0x000fe4000c800000 */
[----:B------:R-:W-:Y:S02]  /*1790*/  UIMAD UR12, UR6, UR23, URZ ;  /* 0x00000017060c72a4 */ /* 0x000fe4000f8e02ff */
[----:B------:R-:W-:-:S02]  /*17a0*/  UISETP.GE.AND UP0, UPT, UR4, UR7, UPT ;  /* 0x000000070400728c */ /* 0x000fc4000bf06270 */
[----:B------:R-:W-:Y:S02]  /*17b0*/  UIMAD.WIDE.U32 UR10, UR4, UR8, URZ ;  /* 0x00000008040a72a5 */ /* 0x000fe4000f8e00ff */
[----:B------:R-:W-:Y:S02]  /*17c0*/  UISETP.GE.OR UP0, UPT, UR5, UR12, UP0 ;  /* 0x0000000c0500728c */ /* 0x000fe40008706670 */
[----:B------:R-:W-:Y:S02]  /*17d0*/  UIMAD.WIDE.U32 UR12, UR5, UR8, URZ ;  /* 0x00000008050c72a5 */ /* 0x000fe4000f8e00ff */
[----:B------:R-:W-:Y:S01]  /*17e0*/  UIADD3 UR10, UPT, UPT, -UR4, URZ, URZ ;  /* 0x000000ff040a7290 */ /* 0x000fe2000fffe1ff */
[----:B------:R-:W-:Y:S01]  /*17f0*/  UMOV UR8, UR11 ;  /* 0x0000000b00087c82 */ /* 0x000fe20008000000 */
[----:B------:R-:W-:Y:S02]  /*1800*/  UIADD3 UR20, UPT, UPT, -UR5, URZ, URZ ;  /* 0x000000ff05147290 */ /* 0x000fe4000fffe1ff */
[----:B------:R-:W-:-:S03]  /*1810*/  USHF.R.U32.HI UR8, URZ, UR9, UR8 ;  /* 0x00000009ff087299 */ /* 0x000fc60008011608 */
[----:B------:R-:W-:Y:S01]  /*1820*/  @!UP0 UMOV UR7, UR13 ;  /* 0x0000000d00078c82 */ /* 0x000fe20008000000 */
[----:B------:R-:W-:Y:S02]  /*1830*/  UIMAD UR26, UR14, UR10, UR26 ;  /* 0x0000000a0e1a72a4 */ /* 0x000fe4000f8e021a */
[----:B------:R-:W-:Y:S02]  /*1840*/  USEL UR8, UR4, UR8, !UP2 ;  /* 0x0000000804087287 */ /* 0x000fe4000d000000 */
[----:B------:R-:W-:Y:S02]  /*1850*/  @!UP0 USHF.R.U32.HI UR7, URZ, UR9, UR7 ;  /* 0x00000009ff078299 */ /* 0x000fe40008011607 */
[----:B------:R-:W-:Y:S02]  /*1860*/  UIADD3 UR9, UPT, UPT, -UR8, URZ, URZ ;  /* 0x000000ff08097290 */ /* 0x000fe4000fffe1ff */
[----:B------:R-:W-:Y:S02]  /*1870*/  @!UP0 USEL UR7, UR5, UR7, !UP2 ;  /* 0x0000000705078287 */ /* 0x000fe4000d000000 */
[----:B------:R-:W-:-:S02]  /*1880*/  UIMAD UR9, UR23, UR9, UR4 ;  /* 0x00000009170972a4 */ /* 0x000fc4000f8e0204 */
[----:B------:R-:W-:Y:S02]  /*1890*/  @!UP0 UIADD3 UR8, UPT, UPT, UR8, -UR7, URZ ;  /* 0x8000000708088290 */ /* 0x000fe4000fffe0ff */
[----:B------:R-:W-:Y:S02]  /*18a0*/  @!UP0 UIMAD UR6, UR9, UR6, UR7 ;  /* 0x00000006090682a4 */ /* 0x000fe4000f8e0207 */
[----:B------:R-:W-:Y:S02]  /*18b0*/  @!UP0 UIMAD UR4, UR8, UR23, UR5 ;  /* 0x00000017080482a4 */ /* 0x000fe4000f8e0205 */
[----:B------:R-:W-:Y:S02]  /*18c0*/  UIMAD UR20, UR28, UR20, UR31 ;  /* 0x000000141c1472a4 */ /* 0x000fe4000f8e021f */
[----:B------:R-:W-:Y:S01]  /*18d0*/  UIMAD UR26, UR4, UR14, UR26 ;  /* 0x0000000e041a72a4 */ /* 0x000fe2000f8e021a */
[----:B------:R-:W-:Y:S02]  /*18e0*/  @!UP0 UMOV UR5, UR6 ;  /* 0x0000000600058c82 */ /* 0x000fe40008000000 */
[----:B------:R-:W-:-:S12]  /*18f0*/  UIMAD UR20, UR5, UR28, UR20 ;  /* 0x0000001c051472a4 */ /* 0x000fd8000f8e0214 */
.L_x_18:
[----:B------:R-:W-:-:S09]  /*1900*/  UISETP.NE.AND UP0, UPT, UR29, 0x1, UPT ;  /* 0x000000011d00788c */ /* 0x000fd2000bf05270 */
[----:B------:R-:W-:Y:S05]  /*1910*/  BRA.U UP0, `(.L_x_19) ;  /* 0x0000000100447547 */ /* 0x000fea000b800000 */
[----:B------:R-:W1:Y:S01]  /*1920*/  LDCU.128 UR8, c[0x0][0xb10] ;  /* 0x00016200ff0877ac */ /* 0x000e620008000c00 */
[----:B------:R-:W2:Y:S01]  /*1930*/  LDCU UR12, c[0x0][0xb0c] ;  /* 0x00016180ff0c77ac */ /* 0x000ea20008000800 */
[----:B------:R-:W3:Y:S01]  /*1940*/  LDCU UR13, c[0x0][0xb20] ;  /* 0x00016400ff0d77ac */ /* 0x000ee20008000800 */
[----:B-1----:R-:W-:Y:S02]  /*1950*/  UIMAD.WIDE.U32 UR6, UR20, UR8, URZ ;  /* 0x00000008140672a5 */ /* 0x002fe4000f8e00ff */
[----:B------:R-:W-:Y:S02]  /*1960*/  UIMAD.WIDE.U32 UR4, UR26, UR11, URZ ;  /* 0x0000000b1a0472a5 */ /* 0x000fe4000f8e00ff */
[----:B--2---:R-:W-:Y:S02]  /*1970*/  UISETP.NE.AND UP1, UPT, UR12, 0x1, UPT ;  /* 0x000000010c00788c */ /* 0x004fe4000bf25270 */
[----:B------:R-:W-:Y:S01]  /*1980*/  UISETP.NE.AND UP0, UPT, UR10, 0x1, UPT ;  /* 0x000000010a00788c */ /* 0x000fe2000bf05270 */
[----:B------:R-:W-:-:S02]  /*1990*/  UMOV UR6, UR7 ;  /* 0x0000000700067c82 */ /* 0x000fc40008000000 */
[----:B------:R-:W-:Y:S01]  /*19a0*/  UMOV UR4, UR5 ;  /* 0x0000000500047c82 */ /* 0x000fe20008000000 */
[----:B------:R-:W-:Y:S02]  /*19b0*/  USHF.R.U32.HI UR6, URZ, UR9, UR6 ;  /* 0x00000009ff067299 */ /* 0x000fe40008011606 */
[----:B---3--:R-:W-:Y:S02]  /*19c0*/  USHF.R.U32.HI UR4, URZ, UR13, UR4 ;  /* 0x0000000dff047299 */ /* 0x008fe40008011604 */
[----:B------:R-:W-:Y:S02]  /*19d0*/  USEL UR5, UR20, UR6, !UP1 ;  /* 0x0000000614057287 */ /* 0x000fe4000c800000 */
[----:B------:R-:W-:-:S04]  /*19e0*/  USEL UR4, UR26, UR4, !UP0 ;  /* 0x000000041a047287 */ /* 0x000fc8000c000000 */
[----:B------:R-:W-:Y:S02]  /*19f0*/  UIADD3 UR6, UPT, UPT, -UR4, UR5, URZ ;  /* 0x0000000504067290 */ /* 0x000fe4000fffe1ff */
[----:B------:R-:W-:Y:S02]  /*1a00*/  UIADD3 UR4, UPT, UPT, UR4, -UR5, URZ ;  /* 0x8000000504047290 */ /* 0x000fe4000fffe0ff */
[----:B------:R-:W-:Y:S02]  /*1a10*/  UIMAD UR26, UR6, UR10, UR26 ;  /* 0x0000000a061a72a4 */ /* 0x000fe4000f8e021a */
[----:B------:R-:W-:-:S12]  /*1a20*/  UIMAD UR20, UR4, UR12, UR20 ;  /* 0x0000000c041472a4 */ /* 0x000fd8000f8e0214 */
.L_x_19:
[----:B------:R-:W-:-:S09]  /*1a30*/  UISETP.EQ.U32.AND UP0, UPT, UR34, 0x1, UPT ;  /* 0x000000012200788c */ /* 0x000fd2000bf02070 */
[----:B------:R-:W-:Y:S05]  /*1a40*/  BRA.U !UP0, `(.L_x_20) ;  /* 0x00000001080c7547 */ /* 0x000fea000b800000 */
[----:B------:R-:W-:Y:S01]  /*1a50*/  UCGABAR_WAIT ;  /* 0x0000000000007dc7 */ /* 0x000fe20008000000 */
[----:B------:R-:W-:Y:S01]  /*1a60*/  CCTL.IVALL ;  /* 0x00000000ff00798f */ /* 0x000fe20002000000 */
[----:B------:R-:W-:Y:S05]  /*1a70*/  BRA `(.L_x_21) ;  /* 0x0000000000047947 */ /* 0x000fea0003800000 */
.L_x_20:
[----:B------:R-:W-:Y:S06]  /*1a80*/  BAR.SYNC.DEFER_BLOCKING 0x0 ;  /* 0x0000000000007b1d */ /* 0x000fec0000010000 */
.L_x_21:
[----:B------:R-:W-:Y:S05]  /*1a90*/  BRA.U UP5, `(.L_x_22) ;  /* 0x0000001505747547 */ /* 0x000fea000b800000 */
[----:B------:R-:W1:Y:S01]  /*1aa0*/  LDCU UR6, c[0x0][0x38c] ;  /* 0x00007180ff0677ac */ /* 0x000e620008000800 */
[----:B------:R-:W-:Y:S01]  /*1ab0*/  PLOP3.LUT P1, PT, PT, PT, UP3, 0x80, 0x8 ;  /* 0x000000000008781c */ /* 0x000fe20003f2f038 */
[----:B------:R-:W-:Y:S01]  /*1ac0*/  IMAD.MOV.U32 R12, RZ, RZ, 0x1 ;  /* 0x00000001ff0c7424 */ /* 0x000fe200078e00ff */
[----:B------:R-:W-:Y:S01]  /*1ad0*/  ISETP.NE.AND P2, PT, R0, RZ, P3 ;  /* 0x000000ff0000720c */ /* 0x000fe20001f45270 */
[----:B------:R-:W-:Y:S01]  /*1ae0*/  USHF.L.U32 UR48, UR31, 0x7, URZ ;  /* 0x000000071f307899 */ /* 0x000fe200080006ff */
[----:B------:R-:W-:Y:S01]  /*1af0*/  PLOP3.LUT P1, PT, P1, PT, PT, 0x8, 0x80 ;  /* 0x000000000080781c */ /* 0x000fe20000f2e170 */
[----:B------:R-:W-:Y:S01]  /*1b00*/  USHF.L.U32 UR47, UR31, 0x6, URZ ;  /* 0x000000061f2f7899 */ /* 0x000fe200080006ff */
[----:B------:R-:W-:Y:S01]  /*1b10*/  CS2R R10, SRZ ;  /* 0x00000000000a7805 */ /* 0x000fe2000001ff00 */
[----:B------:R-:W-:Y:S01]  /*1b20*/  UMOV UR13, 0x400 ;  /* 0x00000400000d7882 */ /* 0x000fe20000000000 */
[----:B------:R-:W-:Y:S01]  /*1b30*/  UISETP.NE.AND UP1, UPT, UR22, URZ, UPT ;  /* 0x000000ff1600728c */ /* 0x000fe2000bf25270 */
[----:B------:R-:W-:Y:S01]  /*1b40*/  IMAD.MOV.U32 R9, RZ, RZ, RZ ;  /* 0x000000ffff097224 */ /* 0x000fe200078e00ff */
[----:B------:R-:W-:Y:S01]  /*1b50*/  ULEA UR13, UR58, UR13, 0x18 ;  /* 0x0000000d3a0d7291 */ /* 0x000fe2000f8ec0ff */
[----:B------:R-:W-:Y:S01]  /*1b60*/  IMAD.MOV.U32 R8, RZ, RZ, 0x1 ;  /* 0x00000001ff087424 */ /* 0x000fe200078e00ff */
[----:B------:R-:W-:-:S02]  /*1b70*/  ULOP3.LUT UR48, UR48, 0x80, URZ, 0xc0, !UPT ;  /* 0x0000008030307892 */ /* 0x000fc4000f8ec0ff */
[----:B------:R-:W-:Y:S01]  /*1b80*/  ULOP3.LUT UR47, UR47, 0x40, URZ, 0xc0, !UPT ;  /* 0x000000402f2f7892 */ /* 0x000fe2000f8ec0ff */
[----:B------:R-:W2:Y:S01]  /*1b90*/  LDCU UR42, c[0x0][0x370] ;  /* 0x00006e00ff2a77ac */ /* 0x000ea20008000800 */
[----:B-1----:R-:W-:Y:S02]  /*1ba0*/  UIADD3 UR5, UPT, UPT, UR6, 0x7f, URZ ;  /* 0x0000007f06057890 */ /* 0x002fe4000fffe0ff */
[----:B------:R-:W-:Y:S02]  /*1bb0*/  UIADD3 UR50, UPT, UPT, UR6, 0xfe, URZ ;  /* 0x000000fe06327890 */ /* 0x000fe4000fffe0ff */
[----:B------:R-:W-:Y:S01]  /*1bc0*/  USHF.R.S32.HI UR4, URZ, 0x1f, UR5 ;  /* 0x0000001fff047899 */ /* 0x000fe20008011405 */
[----:B------:R-:W1:Y:S03]  /*1bd0*/  LDCU.64 UR28, c[0x0][0x348] ;  /* 0x00006900ff1c77ac */ /* 0x000e660008000a00 */
[----:B------:R-:W-:-:S02]  /*1be0*/  ULEA.HI UR4, UR4, UR5, URZ, 0x7 ;  /* 0x0000000504047291 */ /* 0x000fc4000f8f38ff */
[----:B------:R-:W-:Y:S02]  /*1bf0*/  UIADD3 UR5, UPT, UPT, UR6, -0x1, URZ ;  /* 0xffffffff06057890 */ /* 0x000fe4000fffe0ff */
[----:B------:R-:W-:Y:S02]  /*1c00*/  USHF.R.S32.HI UR44, URZ, 0x7, UR4 ;  /* 0x00000007ff2c7899 */ /* 0x000fe40008011404 */
[----:B------:R-:W-:Y:S02]  /*1c10*/  UISETP.GE.U32.AND UP2, UPT, UR5, -0xff, UPT ;  /* 0xffffff010500788c */ /* 0x000fe4000bf46070 */
[----:B------:R-:W-:Y:S01]  /*1c20*/  UISETP.LT.U32.AND UP0, UPT, UR44, 0x8, UPT ;  /* 0x000000082c00788c */ /* 0x000fe2000bf01070 */
[----:B------:R-:W3:Y:S03]  /*1c30*/  LDCU UR41, c[0x0][0x374] ;  /* 0x00006e80ff2977ac */ /* 0x000ee60008000800 */
[----:B------:R-:W-:-:S02]  /*1c40*/  USEL UR43, UR44, 0x8, UP0 ;  /* 0x000000082c2b7887 */ /* 0x000fc40008000000 */
[----:B------:R-:W-:Y:S02]  /*1c50*/  USEL UR21, UR53, 0x2, UP1 ;  /* 0x0000000235157887 */ /* 0x000fe40008800000 */
[----:B------:R-:W-:Y:S02]  /*1c60*/  UIADD3 UR4, UPT, UPT, UR43, -0x1, URZ ;  /* 0xffffffff2b047890 */ /* 0x000fe4000fffe0ff */
[----:B------:R-:W-:Y:S02]  /*1c70*/  @UP2 UIADD3 UR4, UPT, UPT, UR43, URZ, URZ ;  /* 0x000000ff2b042290 */ /* 0x000fe4000fffe0ff */
[----:B------:R-:W-:Y:S02]  /*1c80*/  UIADD3 UR38, UPT, UPT, UR13, 0x6300, UR30 ;  /* 0x000063000d267890 */ /* 0x000fe4000fffe01e */
[----:B------:R-:W-:Y:S02]  /*1c90*/  UIADD3 UR37, UPT, UPT, UR13, 0x16300, UR27 ;  /* 0x000163000d257890 */ /* 0x000fe4000fffe01b */
[----:B------:R-:W-:-:S02]  /*1ca0*/  ULEA UR48, UR33, UR48, 0x6 ;  /* 0x0000003021307291 */ /* 0x000fc4000f8e30ff */
[----:B------:R-:W-:Y:S02]  /*1cb0*/  ULEA UR47, UR32, UR47, 0x4 ;  /* 0x0000002f202f7291 */ /* 0x000fe4000f8e20ff */
[----:B------:R-:W-:Y:S02]  /*1cc0*/  UIADD3 UR49, UPT, UPT, UR44, -UR43, URZ ;  /* 0x8000002b2c317290 */ /* 0x000fe4000fffe0ff */
[----:B------:R-:W-:Y:S02]  /*1cd0*/  UIADD3 UR31, UPT, UPT, UR4, 0x1, URZ ;  /* 0x00000001041f7890 */ /* 0x000fe4000fffe0ff */
[----:B------:R-:W-:Y:S01]  /*1ce0*/  UIADD3 UR46, UPT, UPT, -UR4, URZ, URZ ;  /* 0x000000ff042e7290 */ /* 0x000fe2000fffe1ff */
[----:B-123--:R-:W-:-:S11]  /*1cf0*/  UMOV UR6, URZ ;  /* 0x000000ff00067c82 */ /* 0x00efd60008000000 */
.L_x_42:
[----:B------:R-:W-:-:S09]  /*1d00*/  UISETP.NE.AND UP0, UPT, UR58, URZ, UPT ;  /* 0x000000ff3a00728c */ /* 0x000fd2000bf05270 */
[----:B-1----:R-:W-:Y:S05]  /*1d10*/  BRA.U UP0, `(.L_x_23) ;  /* 0x0000000100287547 */ /* 0x002fea000b800000 */
[----:B------:R-:W-:Y:S02]  /*1d20*/  LEA R0, R9, UR13, 0x3 ;  /* 0x0000000d09007c11 */ /* 0x000fe4000f8e18ff */
[----:B------:R-:W-:-:S04]  /*1d30*/  SHF.L.U32 R3, R8, 0x1f, RZ ;  /* 0x0000001f08037819 */ /* 0x000fc800000006ff */
[----:B------:R-:W1:Y:S02]  /*1d40*/  SYNCS.PHASECHK.TRANS64.TRYWAIT P0, [R0+URZ+0x140], R3 ;  /* 0x00014003000075a7 */ /* 0x000e6400080011ff */
[----:B-1----:R-:W-:Y:S05]  /*1d50*/  @!P0 BRA `(.L_x_24) ;  /* 0x0000008400a48947 */ /* 0x002fea0003800000 */
.L_x_147:
[----:B------:R2:W-:Y:S01]  /*1d60*/  SYNCS.ARRIVE.TRANS64.A1T0 RZ, [R0+URZ+0x130], RZ ;  /* 0x000130ff00ff79a7 */ /* 0x0005e200081000ff */
[----:B------:R-:W-:-:S05]  /*1d70*/  VIADD R9, R9, 0x1 ;  /* 0x0000000109097836 */ /* 0x000fca0000000000 */
[----:B------:R-:W-:-:S04]  /*1d80*/  ISETP.NE.AND P0, PT, R9, 0x2, PT ;  /* 0x000000020900780c */ /* 0x000fc80003f05270 */
[----:B-1----:R-:W-:Y:S02]  /*1d90*/  SEL R3, RZ, 0x1, P0 ;  /* 0x00000001ff037807 */ /* 0x002fe40000000000 */
[----:B------:R-:W-:Y:S02]  /*1da0*/  SEL R9, R9, RZ, P0 ;  /* 0x000000ff09097207 */ /* 0x000fe40000000000 */
[----:B------:R-:W-:-:S07]  /*1db0*/  LOP3.LUT R8, R8, R3, RZ, 0x3c, !PT ;  /* 0x0000000308087212 */ /* 0x000fce00078e3cff */
.L_x_23:
[----:B------:R-:W-:Y:S01]  /*1dc0*/  ULEA UR4, UR6, UR13, 0x3 ;  /* 0x0000000d06047291 */ /* 0x000fe2000f8e18ff */
[----:B--2---:R-:W-:Y:S01]  /*1dd0*/  SHF.L.U32 R0, R12, 0x1f, RZ ;  /* 0x0000001f0c007819 */ /* 0x004fe200000006ff */
[----:B------:R-:W-:Y:S02]  /*1de0*/  UISETP.GE.U32.AND UP0, UPT, UR50, 0xff, UPT ;  /* 0x000000ff3200788c */ /* 0x000fe4000bf06070 */
[----:B------:R-:W-:Y:S01]  /*1df0*/  ULEA UR11, UR26, UR48, 0x8 ;  /* 0x000000301a0b7291 */ /* 0x000fe2000f8e40ff */
[----:B------:R-:W-:-:S04]  /*1e00*/  UMOV UR7, URZ ;  /* 0x000000ff00077c82 */ /* 0x000fc80008000000 */
[----:B------:R1:W2:Y:S01]  /*1e10*/  SYNCS.PHASECHK.TRANS64.TRYWAIT P0, [UR4+0x40], R0 ;  /* 0x00004000ff0075a7 */ /* 0x0002a20008001104 */
[----:B------:R-:W-:-:S04]  /*1e20*/  ULEA.HI UR4, UR20, UR20, URZ, 0x1 ;  /* 0x0000001414047291 */ /* 0x000fc8000f8f08ff */
[----:B------:R-:W-:-:S04]  /*1e30*/  USHF.L.U32 UR4, UR4, 0x6, URZ ;  /* 0x0000000604047899 */ /* 0x000fc800080006ff */
[----:B------:R-:W-:-:S04]  /*1e40*/  ULOP3.LUT UR35, UR4, 0xffffff80, URZ, 0xc0, !UPT ;  /* 0xffffff8004237892 */ /* 0x000fc8000f8ec0ff */
[----:B------:R-:W-:Y:S01]  /*1e50*/  UIADD3 UR35, UPT, UPT, UR47, UR35, URZ ;  /* 0x000000232f237290 */ /* 0x000fe2000fffe0ff */
[----:B------:R-:W-:Y:S11]  /*1e60*/  BRA.U !UP0, `(.L_x_25) ;  /* 0x0000000108c87547 */ /* 0x000ff6000b800000 */
[----:B------:R-:W-:Y:S01]  /*1e70*/  UMOV UR16, UR46 ;  /* 0x0000002e00107c82 */ /* 0x000fe20008000000 */
[----:B------:R-:W-:Y:S01]  /*1e80*/  UMOV UR4, UR6 ;  /* 0x0000000600047c82 */ /* 0x000fe20008000000 */
[----:B------:R-:W-:-:S05]  /*1e90*/  UMOV UR34, URZ ;  /* 0x000000ff00227c82 */ /* 0x000fca0008000000 */
.L_x_31:
[----:B------:R-:W-:Y:S01]  /*1ea0*/  ULEA UR33, UR4, UR13, 0x3 ;  /* 0x0000000d04217291 */ /* 0x000fe2000f8e18ff */
[----:B------:R-:W-:Y:S01]  /*1eb0*/  @P3 MOV R2, 0xc000 ;  /* 0x0000c00000023802 */ /* 0x000fe20000000f00 */
[----:B--234-:R-:W-:Y:S10]  /*1ec0*/  @P0 BRA `(.L_x_26) ;  /* 0x00000000000c0947 */ /* 0x01cff40003800000 */
[----:B------:R-:W-:-:S04]  /*1ed0*/  SHF.L.U32 R3, R12, 0x1f, RZ ;  /* 0x0000001f0c037819 */ /* 0x000fc800000006ff */
[----:B------:R-:W2:Y:S02]  /*1ee0*/  SYNCS.PHASECHK.TRANS64.TRYWAIT P0, [UR33+0x40], R3 ;  /* 0x00004003ff0075a7 */ /* 0x000ea40008001121 */
[----:B--2---:R-:W-:Y:S05]  /*1ef0*/  @!P0 BRA `(.L_x_27) ;  /* 0x0000008400508947 */ /* 0x004fea0003800000 */
.L_x_26:
[----:B------:R2:W-:Y:S01]  /*1f00*/  @P3 SYNCS.ARRIVE.TRANS64 RZ, [UR33], R2 ;  /* 0x00000002ffff39a7 */ /* 0x0005e20008000021 */
[----:B------:R-:W-:Y:S02]  /*1f10*/  ULOP3.LUT UR5, UR21, 0x2, URZ, 0xfc, !UPT ;  /* 0x0000000215057892 */ /* 0x000fe4000f8efcff */
[----:B------:R-:W-:Y:S02]  /*1f20*/  UIADD3 UR16, UPT, UPT, UR16, 0x1, URZ ;  /* 0x0000000110107890 */ /* 0x000fe4000fffe0ff */
[----:B------:R-:W-:Y:S02]  /*1f30*/  UISETP.NE.AND UP0, UPT, UR5, 0x2, UPT ;  /* 0x000000020500788c */ /* 0x000fe4000bf05270 */
[----:B------:R-:W-:-:S07]  /*1f40*/  UISETP.NE.AND UP2, UPT, UR16, 0x1, UPT ;  /* 0x000000011000788c */ /* 0x000fce000bf45270 */
[----:B------:R-:W-:Y:S05]  /*1f50*/  BRA.U UP0, `(.L_x_28) ;  /* 0x0000000100047547 */ /* 0x000fea000b800000 */
[----:B------:R-:W-:Y:S05]  /*1f60*/  BPT.TRAP 0x1 ;  /* 0x000000040000795c */ /* 0x000fea0000300000 */
.L_x_28:
[----:B------:R-:W-:Y:S04]  /*1f70*/  BSSY.RECONVERGENT B0, `(.L_x_29) ;  /* 0x0000003000007945 */ /* 0x000fe80003800200 */
[----:B------:R-:W-:Y:S05]  /*1f80*/  @!P2 BRA `(.L_x_30) ;  /* 0x000000000004a947 */ /* 0x000fea0003800000 */
[----:B------:R-:W-:Y:S05]  /*1f90*/  BPT.TRAP 0x1 ;  /* 0x000000040000795c */ /* 0x000fea0000300000 */
.L_x_30:
[----:B------:R-:W-:Y:S05]  /*1fa0*/  BSYNC.RECONVERGENT B0 ;  /* 0x0000000000007941 */ /* 0x000fea0003800200 */
.L_x_29:
[----:B------:R-:W-:Y:S02]  /*1fb0*/  UIADD3 UR5, UPT, UPT, UR4, 0x1, URZ ;  /* 0x0000000104057890 */ /* 0x000fe4000fffe0ff */
[----:B------:R-:W-:Y:S02]  /*1fc0*/  ULEA UR32, UR4, UR30, 0xd ;  /* 0x0000001e04207291 */ /* 0x000fe4000f8e68ff */
[----:B------:R-:W-:Y:S02]  /*1fd0*/  UISETP.NE.AND UP0, UPT, UR5, 0x8, UPT ;  /* 0x000000080500788c */ /* 0x000fe4000bf05270 */
[----:B------:R-:W-:Y:S02]  /*1fe0*/  UIADD3 UR14, UP1, UPT, UR28, 0x80, URZ ;  /* 0x000000801c0e7890 */ /* 0x000fe4000ff3e0ff */
[----:B------:R-:W-:Y:S02]  /*1ff0*/  USEL UR7, URZ, 0x1, UP0 ;  /* 0x00000001ff077887 */ /* 0x000fe40008000000 */
[----:B------:R-:W-:-:S02]  /*2000*/  USEL UR6, UR5, URZ, UP0 ;  /* 0x000000ff05067287 */ /* 0x000fc40008000000 */
[----:B------:R-:W-:Y:S02]  /*2010*/  ULEA UR8, UR4, UR27, 0xe ;  /* 0x0000001b04087291 */ /* 0x000fe4000f8e70ff */
[----:B------:R-:W-:Y:S01]  /*2020*/  ULEA UR5, UR6, UR13, 0x3 ;  /* 0x0000000d06057291 */ /* 0x000fe2000f8e18ff */
[----:B------:R-:W-:Y:S01]  /*2030*/  LOP3.LUT R12, R12, UR7, RZ, 0x3c, !PT ;  /* 0x000000070c0c7c12 */ /* 0x000fe2000f8e3cff */
[----:B------:R-:W-:Y:S02]  /*2040*/  UIADD3 UR4, UP0, UPT, UR28, 0x180, URZ ;  /* 0x000001801c047890 */ /* 0x000fe4000ff1e0ff */
[----:B------:R-:W-:Y:S01]  /*2050*/  ULOP3.LUT UR33, UR33, 0xfefffff8, URZ, 0xc0, !UPT ;  /* 0xfefffff821217892 */ /* 0x000fe2000f8ec0ff */
[----:B-1----:R-:W-:Y:S01]  /*2060*/  SHF.L.U32 R0, R12, 0x1f, RZ ;  /* 0x0000001f0c007819 */ /* 0x002fe200000006ff */
[----:B------:R-:W-:Y:S02]  /*2070*/  UIADD3.X UR15, UPT, UPT, URZ, UR29, URZ, UP1, !UPT ;  /* 0x0000001dff0f7290 */ /* 0x000fe40008ffe4ff */
[----:B------:R-:W-:Y:S01]  /*2080*/  UIADD3 UR32, UPT, UPT, UR13, 0x6300, UR32 ;  /* 0x000063000d207890 */ /* 0x000fe2000fffe020 */
[----:B------:R3:W4:Y:S01]  /*2090*/  SYNCS.PHASECHK.TRANS64.TRYWAIT P0, [UR5+0x40], R0 ;  /* 0x00004000ff0075a7 */ /* 0x0007220008001105 */
[----:B------:R-:W-:-:S02]  /*20a0*/  UPRMT UR17, URZ, 0x5410, UR25 ;  /* 0x00005410ff117896 */ /* 0x000fc40008000019 */
[----:B------:R-:W-:Y:S02]  /*20b0*/  UIADD3 UR8, UPT, UPT, UR13, 0x16300, UR8 ;  /* 0x000163000d087890 */ /* 0x000fe4000fffe008 */
[----:B------:R-:W-:Y:S02]  /*20c0*/  UIADD3.X UR5, UPT, UPT, URZ, UR29, URZ, UP0, !UPT ;  /* 0x0000001dff057290 */ /* 0x000fe400087fe4ff */
[----:B------:R-:W-:Y:S01]  /*20d0*/  UPRMT UR7, URZ, 0x5410, UR24 ;  /* 0x00005410ff077896 */ /* 0x000fe20008000018 */
[----:B------:R-:W-:Y:S01]  /*20e0*/  UMOV UR18, 0x0 ;  /* 0x0000000000127882 */ /* 0x000fe20000000000 */
[----:B------:R-:W-:Y:S01]  /*20f0*/  UMOV UR19, 0x10000000 ;  /* 0x1000000000137882 */ /* 0x000fe20000000000 */
[----:B------:R-:W-:Y:S01]  /*2100*/  UMOV UR10, UR34 ;  /* 0x00000022000a7c82 */ /* 0x000fe20008000000 */
[----:B------:R-:W-:Y:S01]  /*2110*/  UMOV UR12, UR36 ;  /* 0x00000024000c7c82 */ /* 0x000fe20008000000 */
[----:B------:R-:W-:Y:S01]  /*2120*/  UMOV UR9, UR33 ;  /* 0x0000002100097c82 */ /* 0x000fe20008000000 */
[----:B------:R1:W-:Y:S03]  /*2130*/  UTMALDG.3D.MULTICAST.2CTA [UR32], [UR14], UR17, desc[UR18] ;  /* 0x000012200e0073b4 */ /* 0x0003e60008211811 */
[----:B------:R2:W-:Y:S01]  /*2140*/  UTMALDG.3D.MULTICAST.2CTA [UR8], [UR4], UR7, desc[UR18] ;  /* 0x00001208040073b4 */ /* 0x0005e20008211807 */
[----:B-1----:R-:W-:Y:S01]  /*2150*/  UIADD3 UR34, UPT, UPT, UR34, 0x80, URZ ;  /* 0x0000008022227890 */ /* 0x002fe2000fffe0ff */
[----:B--2---:R-:W-:Y:S01]  /*2160*/  UMOV UR7, UR31 ;  /* 0x0000001f00077c82 */ /* 0x004fe20008000000 */
[----:B------:R-:W-:Y:S01]  /*2170*/  UMOV UR4, UR6 ;  /* 0x0000000600047c82 */ /* 0x000fe20008000000 */
[----:B------:R-:W-:Y:S09]  /*2180*/  BRA.U UP2, `(.L_x_31) ;  /* 0xfffffffd02447547 */ /* 0x000ff2000b83ffff */
.L_x_25:
[----:B------:R-:W-:Y:S01]  /*2190*/  ULEA UR4, UR6, UR13, 0x3 ;  /* 0x0000000d06047291 */ /* 0x000fe2000f8e18ff */
[----:B-1-3--:R-:W-:Y:S01]  /*21a0*/  SHF.L.U32 R0, R12, 0x1f, RZ ;  /* 0x0000001f0c007819 */ /* 0x00afe200000006ff */
[----:B------:R-:W-:Y:S01]  /*21b0*/  @!P1 SYNCS.ARRIVE.TRANS64.A1T0 RZ, [UR13+0xc8], RZ ;  /* 0x0000c8ffffff99a7 */ /* 0x000fe2000810000d */
[----:B------:R-:W-:-:S06]  /*21c0*/  UISETP.GT.AND UP0, UPT, UR44, UR43, UPT ;  /* 0x0000002b2c00728c */ /* 0x000fcc000bf04270 */
[----:B--2-4-:R1:W2:Y:S03]  /*21d0*/  SYNCS.PHASECHK.TRANS64.TRYWAIT P0, [UR4+0x40], R0 ;  /* 0x00004000ff0075a7 */ /* 0x0142a60008001104 */
[----:B------:R-:W-:Y:S05]  /*21e0*/  BRA.U !UP0, `(.L_x_32) ;  /* 0x0000000108c07547 */ /* 0x000fea000b800000 */
[----:B------:R-:W-:Y:S01]  /*21f0*/  UIADD3 UR26, UPT, UPT, UR49, UR7, URZ ;  /* 0x00000007311a7290 */ /* 0x000fe2000fffe0ff */
[----:B------:R-:W-:-:S11]  /*2200*/  UMOV UR4, UR6 ;  /* 0x0000000600047c82 */ /* 0x000fd60008000000 */
.L_x_38:
[----:B------:R-:W-:Y:S01]  /*2210*/  ULEA UR17, UR4, UR13, 0x3 ;  /* 0x0000000d04117291 */ /* 0x000fe2000f8e18ff */
[----:B--2---:R-:W-:Y:S01]  /*2220*/  @P3 MOV R2, 0xc000 ;  /* 0x0000c00000023802 */ /* 0x004fe20000000f00 */
[----:B--2-4-:R-:W-:Y:S10]  /*2230*/  @P0 BRA `(.L_x_33) ;  /* 0x00000000000c0947 */ /* 0x014ff40003800000 */
[----:B------:R-:W-:-:S04]  /*2240*/  SHF.L.U32 R3, R12, 0x1f, RZ ;  /* 0x0000001f0c037819 */ /* 0x000fc800000006ff */
[----:B------:R-:W2:Y:S02]  /*2250*/  SYNCS.PHASECHK.TRANS64.TRYWAIT P0, [UR17+0x40], R3 ;  /* 0x00004003ff0075a7 */ /* 0x000ea40008001111 */
[----:B--2---:R-:W-:Y:S05]  /*2260*/  @!P0 BRA `(.L_x_34) ;  /* 0x00000080008c8947 */ /* 0x004fea0003800000 */
.L_x_33:
[----:B------:R2:W-:Y:S01]  /*2270*/  @P3 SYNCS.ARRIVE.TRANS64 RZ, [UR17], R2 ;  /* 0x00000002ffff39a7 */ /* 0x0005e20008000011 */
[----:B------:R-:W-:-:S04]  /*2280*/  ULOP3.LUT UR5, UR21, 0x2, URZ, 0xfc, !UPT ;  /* 0x0000000215057892 */ /* 0x000fc8000f8efcff */
[----:B------:R-:W-:-:S09]  /*2290*/  UISETP.NE.AND UP0, UPT, UR5, 0x2, UPT ;  /* 0x000000020500788c */ /* 0x000fd2000bf05270 */
[----:B------:R-:W-:Y:S05]  /*22a0*/  BRA.U UP0, `(.L_x_35) ;  /* 0x0000000100047547 */ /* 0x000fea000b800000 */
[----:B------:R-:W-:Y:S05]  /*22b0*/  BPT.TRAP 0x1 ;  /* 0x000000040000795c */ /* 0x000fea0000300000 */
.L_x_35:
[----:B------:R-:W-:Y:S04]  /*22c0*/  BSSY.RECONVERGENT B0, `(.L_x_36) ;  /* 0x0000003000007945 */ /* 0x000fe80003800200 */
[----:B------:R-:W-:Y:S05]  /*22d0*/  @!P2 BRA `(.L_x_37) ;  /* 0x000000000004a947 */ /* 0x000fea0003800000 */
[----:B------:R-:W-:Y:S05]  /*22e0*/  BPT.TRAP 0x1 ;  /* 0x000000040000795c */ /* 0x000fea0000300000 */
.L_x_37:
[----:B------:R-:W-:Y:S05]  /*22f0*/  BSYNC.RECONVERGENT B0 ;  /* 0x0000000000007941 */ /* 0x000fea0003800200 */
.L_x_36:
[----:B------:R-:W-:Y:S02]  /*2300*/  UIADD3 UR5, UPT, UPT, UR4, 0x1, URZ ;  /* 0x0000000104057890 */ /* 0x000fe4000fffe0ff */
[----:B------:R-:W-:Y:S02]  /*2310*/  UIADD3 UR14, UP1, UPT, UR28, 0x80, URZ ;  /* 0x000000801c0e7890 */ /* 0x000fe4000ff3e0ff */
[----:B------:R-:W-:Y:S02]  /*2320*/  UISETP.NE.AND UP0, UPT, UR5, 0x8, UPT ;  /* 0x000000080500788c */ /* 0x000fe4000bf05270 */
[----:B------:R-:W-:Y:S02]  /*2330*/  ULEA UR16, UR4, UR38, 0xd ;  /* 0x0000002604107291 */ /* 0x000fe4000f8e68ff */
[----:B------:R-:W-:Y:S02]  /*2340*/  USEL UR8, URZ, 0x1, UP0 ;  /* 0x00000001ff087887 */ /* 0x000fe40008000000 */
[----:B------:R-:W-:-:S02]  /*2350*/  USEL UR6, UR5, URZ, UP0 ;  /* 0x000000ff05067287 */ /* 0x000fc40008000000 */
[----:B------:R-:W-:Y:S02]  /*2360*/  UIADD3 UR22, UP0, UPT, UR28, 0x180, URZ ;  /* 0x000001801c167890 */ /* 0x000fe4000ff1e0ff */
[----:B------:R-:W-:Y:S01]  /*2370*/  ULEA UR5, UR6, UR13, 0x3 ;  /* 0x0000000d06057291 */ /* 0x000fe2000f8e18ff */
[----:B------:R-:W-:Y:S01]  /*2380*/  LOP3.LUT R12, R12, UR8, RZ, 0x3c, !PT ;  /* 0x000000080c0c7c12 */ /* 0x000fe2000f8e3cff */
[----:B------:R-:W-:Y:S02]  /*2390*/  ULEA UR8, UR4, UR37, 0xe ;  /* 0x0000002504087291 */ /* 0x000fe4000f8e70ff */
[----:B------:R-:W-:Y:S01]  /*23a0*/  USHF.L.U32 UR18, UR7, 0x7, URZ ;  /* 0x0000000707127899 */ /* 0x000fe200080006ff */
[----:B-1----:R-:W-:Y:S01]  /*23b0*/  SHF.L.U32 R0, R12, 0x1f, RZ ;  /* 0x0000001f0c007819 */ /* 0x002fe200000006ff */
[----:B------:R-:W-:Y:S02]  /*23c0*/  ULOP3.LUT UR17, UR17, 0xfefffff8, URZ, 0xc0, !UPT ;  /* 0xfefffff811117892 */ /* 0x000fe4000f8ec0ff */
[----:B------:R-:W-:Y:S01]  /*23d0*/  UPRMT UR4, URZ, 0x5410, UR25 ;  /* 0x00005410ff047896 */ /* 0x000fe20008000019 */
[----:B------:R3:W4:Y:S01]  /*23e0*/  SYNCS.PHASECHK.TRANS64.TRYWAIT P0, [UR5+0x40], R0 ;  /* 0x00004000ff0075a7 */ /* 0x0007220008001105 */
[----:B------:R-:W-:-:S02]  /*23f0*/  UIADD3.X UR15, UPT, UPT, URZ, UR29, URZ, UP1, !UPT ;  /* 0x0000001dff0f7290 */ /* 0x000fc40008ffe4ff */
[----:B------:R-:W-:Y:S02]  /*2400*/  UPRMT UR5, URZ, 0x5410, UR24 ;  /* 0x00005410ff057896 */ /* 0x000fe40008000018 */
[----:B------:R-:W-:Y:S01]  /*2410*/  UIADD3.X UR23, UPT, UPT, URZ, UR29, URZ, UP0, !UPT ;  /* 0x0000001dff177290 */ /* 0x000fe200087fe4ff */
[----:B------:R-:W-:Y:S01]  /*2420*/  UMOV UR32, 0x0 ;  /* 0x0000000000207882 */ /* 0x000fe20000000000 */
[----:B------:R-:W-:Y:S01]  /*2430*/  UMOV UR33, 0x10000000 ;  /* 0x1000000000217882 */ /* 0x000fe20000000000 */
[----:B------:R-:W-:Y:S01]  /*2440*/  UMOV UR19, UR35 ;  /* 0x0000002300137c82 */ /* 0x000fe20008000000 */
[----:B------:R-:W-:Y:S01]  /*2450*/  UMOV UR20, UR36 ;  /* 0x0000002400147c82 */ /* 0x000fe20008000000 */
[----:B------:R-:W-:Y:S01]  /*2460*/  UMOV UR12, UR36 ;  /* 0x00000024000c7c82 */ /* 0x000fe20008000000 */
[----:B------:R-:W-:Y:S01]  /*2470*/  UMOV UR9, UR17 ;  /* 0x0000001100097c82 */ /* 0x000fe20008000000 */
[----:B------:R-:W-:Y:S01]  /*2480*/  UMOV UR10, UR18 ;  /* 0x00000012000a7c82 */ /* 0x000fe20008000000 */
[----:B------:R1:W-:Y:S01]  /*2490*/  UTMALDG.3D.MULTICAST.2CTA [UR16], [UR14], UR4, desc[UR32] ;  /* 0x000020100e0073b4 */ /* 0x0003e20008211804 */
[----:B------:R-:W-:-:S04]  /*24a0*/  UIADD3 UR7, UPT, UPT, UR7, 0x1, URZ ;  /* 0x0000000107077890 */ /* 0x000fc8000fffe0ff */
[----:B------:R-:W-:Y:S01]  /*24b0*/  UISETP.NE.AND UP0, UPT, UR7, UR26, UPT ;  /* 0x0000001a0700728c */ /* 0x000fe2000bf05270 */
[----:B------:R3:W-:Y:S01]  /*24c0*/  UTMALDG.3D.MULTICAST.2CTA [UR8], [UR22], UR5, desc[UR32] ;  /* 0x00002008160073b4 */ /* 0x0007e20008211805 */
[----:B-1----:R-:W-:-:S07]  /*24d0*/  UMOV UR4, UR6 ;  /* 0x0000000600047c82 */ /* 0x002fce0008000000 */
[----:B---3--:R-:W-:Y:S05]  /*24e0*/  BRA.U UP0, `(.L_x_38) ;  /* 0xfffffffd00487547 */ /* 0x008fea000b83ffff */
.L_x_32:
[C---:B------:R-:W-:Y:S01]  /*24f0*/  LEA R3, R11.reuse, UR13, 0x3 ;  /* 0x0000000d0b037c11 */ /* 0x040fe2000f8e18ff */
[----:B------:R-:W-:Y:S01]  /*2500*/  NOP ;  /* 0x0000000000007918 */ /* 0x000fe20000000000 */
[----:B-1----:R-:W-:Y:S02]  /*2510*/  SHF.L.U32 R0, R10, 0x1f, RZ ;  /* 0x0000001f0a007819 */ /* 0x002fe400000006ff */
[----:B------:R-:W-:Y:S02]  /*2520*/  LEA R5, R11, UR13, 0x4 ;  /* 0x0000000d0b057c11 */ /* 0x000fe4000f8e20ff */
[----:B--2-4-:R-:W1:Y:S02]  /*2530*/  SYNCS.PHASECHK.TRANS64.TRYWAIT P0, [R3+URZ+0xd0], R0 ;  /* 0x0000d000030075a7 */ /* 0x014e6400080011ff */
[----:B-1----:R-:W-:Y:S05]  /*2540*/  @!P0 BRA `(.L_x_39) ;  /* 0x0000007c00ec8947 */ /* 0x002fea0003800000 */
.L_x_150:
[----:B------:R-:W2:Y:S01]  /*2550*/  LDS.128 R4, [R5+0x160] ;  /* 0x0001600005047984 */ /* 0x000ea20000000c00 */
[----:B------:R-:W-:Y:S01]  /*2560*/  UISETP.GE.AND UP0, UPT, UR45, 0x1, UPT ;  /* 0x000000012d00788c */ /* 0x000fe2000bf06270 */
[----:B------:R-:W-:Y:S01]  /*2570*/  @!PT LDS RZ, [RZ] ;  /* 0x00000000fffff984 */ /* 0x000fe20000000800 */
[----:B------:R-:W-:Y:S01]  /*2580*/  @!PT LDS RZ, [RZ] ;  /* 0x00000000fffff984 */ /* 0x000fe20000000800 */
[----:B------:R-:W-:Y:S01]  /*2590*/  @!PT LDS RZ, [RZ] ;  /* 0x00000000fffff984 */ /* 0x000fe20000000800 */
[----:B------:R-:W-:Y:S01]  /*25a0*/  @!PT LDS RZ, [RZ] ;  /* 0x00000000fffff984 */ /* 0x000fe20000000800 */
[----:B------:R3:W-:Y:S06]  /*25b0*/  MEMBAR.ALL.CTA ;  /* 0x0000000000007992 */ /* 0x0007ec0000008000 */
[----:B---3--:R-:W3:Y:S01]  /*25c0*/  FENCE.VIEW.ASYNC.S ;  /* 0x00000000000073c6 */ /* 0x008ee20000000000 */
[----:B--2---:R-:W-:-:S13]  /*25d0*/  LOP3.LUT P0, RZ, R6, 0x1, RZ, 0xc0, !PT ;  /* 0x0000000106ff7812 */ /* 0x004fda000780c0ff */
[----:B---3--:R-:W-:Y:S01]  /*25e0*/  VOTEU.ANY UP1, P0 ;  /* 0x0000000000ff7886 */ /* 0x008fe20000020100 */
[----:B------:R-:W-:-:S13]  /*25f0*/  PLOP3.LUT P0, PT, PT, PT, UP1, 0x80, 0x8 ;  /* 0x000000000008781c */ /* 0x000fda0003f0f018 */
[----:B-1----:R-:W-:Y:S02]  /*2600*/  @P0 LOP3.LUT R0, R5, 0xffff, RZ, 0xc0, !PT ;  /* 0x0000ffff05000812 */ /* 0x002fe400078ec0ff */
[----:B------:R-:W-:Y:S02]  /*2610*/  @P0 MOV R2, R4 ;  /* 0x0000000400020202 */ /* 0x000fe40000000f00 */
[----:B------:R-:W-:Y:S01]  /*2620*/  @P0 R2UR UR5, R0 ;  /* 0x00000000000502ca */ /* 0x000fe200000e0000 */
[----:B------:R-:W-:Y:S01]  /*2630*/  VIADD R0, R3, 0xe0 ;  /* 0x000000e003007836 */ /* 0x000fe20000000000 */
[----:B------:R-:W-:Y:S02]  /*2640*/  @P0 SHF.R.U32.HI R4, RZ, 0x10, R5 ;  /* 0x00000010ff040819 */ /* 0x000fe40000011605 */
[----:B------:R-:W-:Y:S02]  /*2650*/  @P0 R2UR UR7, R2 ;  /* 0x00000000020702ca */ /* 0x000fe400000e0000 */
[----:B------:R-:W-:-:S02]  /*2660*/  PRMT R0, RZ, 0x654, R0 ;  /* 0x00000654ff007816 */ /* 0x000fc40000000000 */
[----:B------:R-:W-:Y:S02]  /*2670*/  @P0 R2UR UR4, R4 ;  /* 0x00000000040402ca */ /* 0x000fe400000e0000 */
[----:B------:R1:W-:Y:S03]  /*2680*/  SYNCS.ARRIVE.TRANS64.RED.A1T0 RZ, [R0+URZ], RZ ;  /* 0x000000ff00ff79a7 */ /* 0x0003e600081004ff */
[----:B------:R-:W-:-:S04]  /*2690*/  @UP1 UMOV UR39, UR5 ;  /* 0x0000000500271c82 */ /* 0x000fc80008000000 */
[----:B------:R-:W-:-:S04]  /*26a0*/  @UP1 UMOV UR40, UR7 ;  /* 0x0000000700281c82 */ /* 0x000fc80008000000 */
[----:B------:R-:W-:Y:S01]  /*26b0*/  @UP1 UMOV UR36, UR4 ;  /* 0x0000000400241c82 */ /* 0x000fe20008000000 */
[----:B------:R-:W-:Y:S05]  /*26c0*/  BRA.U !UP0, `(.L_x_40) ;  /* 0x0000000108d47547 */ /* 0x000fea000b800000 */
[----:B------:R-:W2:Y:S01]  /*26d0*/  LDCU.128 UR16, c[0x0][0xb10] ;  /* 0x00016200ff1077ac */ /* 0x000ea20008000c00 */
[----:B------:R-:W3:Y:S01]  /*26e0*/  LDCU UR12, c[0x0][0xb20] ;  /* 0x00016400ff0c77ac */ /* 0x000ee20008000800 */
[----:B------:R-:W4:Y:S01]  /*26f0*/  LDCU UR20, c[0x0][0xb0c] ;  /* 0x00016180ff1477ac */ /* 0x000f220008000800 */
[----:B------:R-:W1:Y:S01]  /*2700*/  LDCU.64 UR8, c[0x0][0xb28] ;  /* 0x00016500ff0877ac */ /* 0x000e620008000a00 */
[----:B------:R-:W-:Y:S02]  /*2710*/  UISETP.NE.AND UP3, UPT, UR45, 0x1, UPT ;  /* 0x000000012d00788c */ /* 0x000fe4000bf65270 */
[----:B--2---:R-:W-:Y:S02]  /*2720*/  UIMAD.WIDE.U32 UR10, UR41, UR19, URZ ;  /* 0x00000013290a72a5 */ /* 0x004fe4000f8e00ff */
[----:B------:R-:W-:Y:S02]  /*2730*/  UIMAD.WIDE.U32 UR4, UR42, UR16, URZ ;  /* 0x000000102a0472a5 */ /* 0x000fe4000f8e00ff */
[----:B------:R-:W-:-:S02]  /*2740*/  UISETP.NE.AND UP0, UPT, UR18, 0x1, UPT ;  /* 0x000000011200788c */ /* 0x000fc4000bf05270 */
[----:B------:R-:W-:Y:S01]  /*2750*/  UIMAD.WIDE.U32 UR22, UR39, UR19, URZ ;  /* 0x00000013271672a5 */ /* 0x000fe2000f8e00ff */
[----:B------:R-:W-:Y:S02]  /*2760*/  UMOV UR10, UR11 ;  /* 0x0000000b000a7c82 */ /* 0x000fe40008000000 */
[----:B------:R-:W-:Y:S01]  /*2770*/  UMOV UR4, UR5 ;  /* 0x0000000500047c82 */ /* 0x000fe20008000000 */
[----:B---3--:R-:W-:Y:S02]  /*2780*/  USHF.R.U32.HI UR10, URZ, UR12, UR10 ;  /* 0x0000000cff0a7299 */ /* 0x008fe4000801160a */
[----:B----4-:R-:W-:Y:S02]  /*2790*/  UISETP.NE.AND UP2, UPT, UR20, 0x1, UPT ;  /* 0x000000011400788c */ /* 0x010fe4000bf45270 */
[----:B------:R-:W-:Y:S02]  /*27a0*/  USHF.R.U32.HI UR4, URZ, UR17, UR4 ;  /* 0x00000011ff047299 */ /* 0x000fe40008011604 */
[----:B------:R-:W-:-:S02]  /*27b0*/  USEL UR5, UR41, UR10, !UP0 ;  /* 0x0000000a29057287 */ /* 0x000fc4000c000000 */
[----:B------:R-:W-:Y:S02]  /*27c0*/  USEL UR7, UR42, UR4, !UP2 ;  /* 0x000000042a077287 */ /* 0x000fe4000d000000 */
[----:B-1----:R-:W-:Y:S01]  /*27d0*/  UIMAD.WIDE.U32 UR10, UR5, UR8, URZ ;  /* 0x00000008050a72a5 */ /* 0x002fe2000f8e00ff */
[----:B------:R-:W-:Y:S01]  /*27e0*/  UMOV UR4, UR23 ;  /* 0x0000001700047c82 */ /* 0x000fe20008000000 */
[----:B------:R-:W-:Y:S02]  /*27f0*/  UIMAD.WIDE.U32 UR14, UR40, UR16, URZ ;  /* 0x00000010280e72a5 */ /* 0x000fe4000f8e00ff */
[----:B------:R-:W-:-:S03]  /*2800*/  UIMAD.WIDE.U32 UR22, UR7, UR8, URZ ;  /* 0x00000008071672a5 */ /* 0x000fc6000f8e00ff */
[----:B------:R-:W-:Y:S01]  /*2810*/  UMOV UR10, UR11 ;  /* 0x0000000b000a7c82 */ /* 0x000fe20008000000 */
[----:B------:R-:W-:Y:S02]  /*2820*/  USHF.R.U32.HI UR4, URZ, UR12, UR4 ;  /* 0x0000000cff047299 */ /* 0x000fe40008011604 */
[----:B------:R-:W-:Y:S01]  /*2830*/  @UP3 USHF.R.U32.HI UR5, URZ, UR9, UR10 ;  /* 0x00000009ff053299 */ /* 0x000fe2000801160a */
[----:B------:R-:W-:Y:S01]  /*2840*/  UMOV UR14, UR15 ;  /* 0x0000000f000e7c82 */ /* 0x000fe20008000000 */
[----:B------:R-:W-:Y:S01]  /*2850*/  UMOV UR22, UR23 ;  /* 0x0000001700167c82 */ /* 0x000fe20008000000 */
[----:B------:R-:W-:Y:S02]  /*2860*/  USHF.R.U32.HI UR17, URZ, UR17, UR14 ;  /* 0x00000011ff117299 */ /* 0x000fe4000801160e */
[----:B------:R-:W-:Y:S02]  /*2870*/  USEL UR4, UR39, UR4, !UP0 ;  /* 0x0000000427047287 */ /* 0x000fe4000c000000 */
[----:B------:R-:W-:-:S02]  /*2880*/  @UP3 USHF.R.U32.HI UR7, URZ, UR9, UR22 ;  /* 0x00000009ff073299 */ /* 0x000fc40008011616 */
[----:B------:R-:W-:Y:S02]  /*2890*/  UIMAD UR10, UR45, UR5, URZ ;  /* 0x000000052d0a72a4 */ /* 0x000fe4000f8e02ff */
[----:B------:R-:W-:Y:S02]  /*28a0*/  USEL UR5, UR40, UR17, !UP2 ;  /* 0x0000001128057287 */ /* 0x000fe4000d000000 */
[----:B------:R-:W-:Y:S02]  /*28b0*/  UIMAD UR12, UR45, UR7, URZ ;  /* 0x000000072d0c72a4 */ /* 0x000fe4000f8e02ff */
[----:B------:R-:W-:Y:S02]  /*28c0*/  UISETP.GE.AND UP0, UPT, UR4, UR10, UPT ;  /* 0x0000000a0400728c */ /* 0x000fe4000bf06270 */
[----:B------:R-:W-:Y:S02]  /*28d0*/  UIMAD.WIDE.U32 UR10, UR4, UR8, URZ ;  /* 0x00000008040a72a5 */ /* 0x000fe4000f8e00ff */
[----:B------:R-:W-:-:S02]  /*28e0*/  UISETP.GE.OR UP0, UPT, UR5, UR12, UP0 ;  /* 0x0000000c0500728c */ /* 0x000fc40008706670 */
        /* <DEDUP_REMOVED lines=19> */
.L_x_40:
[----:B------:R-:W2:Y:S02]  /*2a20*/  LDCU UR4, c[0x0][0xb30] ;  /* 0x00016600ff0477ac */ /* 0x000ea40008000800 */
[----:B--2---:R-:W-:-:S09]  /*2a30*/  UISETP.NE.AND UP0, UPT, UR4, 0x1, UPT ;  /* 0x000000010400788c */ /* 0x004fd2000bf05270 */
[----:B------:R-:W-:Y:S05]  /*2a40*/  BRA.U UP0, `(.L_x_41) ;  /* 0x0000000100447547 */ /* 0x000fea000b800000 */
[----:B------:R-:W2:Y:S01]  /*2a50*/  LDCU.128 UR16, c[0x0][0xb10] ;  /* 0x00016200ff1077ac */ /* 0x000ea20008000c00 */
[----:B------:R-:W3:Y:S01]  /*2a60*/  LDCU UR10, c[0x0][0xb0c] ;  /* 0x00016180ff0a77ac */ /* 0x000ee20008000800 */
[----:B------:R-:W4:Y:S01]  /*2a70*/  LDCU UR7, c[0x0][0xb20] ;  /* 0x00016400ff0777ac */ /* 0x000f220008000800 */
[----:B--2---:R-:W-:Y:S02]  /*2a80*/  UIMAD.WIDE.U32 UR8, UR40, UR16, URZ ;  /* 0x00000010280872a5 */ /* 0x004fe4000f8e00ff */
[----:B------:R-:W-:Y:S02]  /*2a90*/  UIMAD.WIDE.U32 UR4, UR39, UR19, URZ ;  /* 0x00000013270472a5 */ /* 0x000fe4000f8e00ff */
[----:B---3--:R-:W-:Y:S02]  /*2aa0*/  UISETP.NE.AND UP2, UPT, UR10, 0x1, UPT ;  /* 0x000000010a00788c */ /* 0x008fe4000bf45270 */
[----:B------:R-:W-:Y:S01]  /*2ab0*/  UISETP.NE.AND UP0, UPT, UR18, 0x1, UPT ;  /* 0x000000011200788c */ /* 0x000fe2000bf05270 */
[----:B------:R-:W-:-:S02]  /*2ac0*/  UMOV UR8, UR9 ;  /* 0x0000000900087c82 */ /* 0x000fc40008000000 */
[----:B------:R-:W-:Y:S01]  /*2ad0*/  UMOV UR4, UR5 ;  /* 0x0000000500047c82 */ /* 0x000fe20008000000 */
[----:B------:R-:W-:Y:S02]  /*2ae0*/  USHF.R.U32.HI UR17, URZ, UR17, UR8 ;  /* 0x00000011ff117299 */ /* 0x000fe40008011608 */
[----:B----4-:R-:W-:Y:S02]  /*2af0*/  USHF.R.U32.HI UR4, URZ, UR7, UR4 ;  /* 0x00000007ff047299 */ /* 0x010fe40008011604 */
[----:B------:R-:W-:Y:S02]  /*2b00*/  USEL UR5, UR40, UR17, !UP2 ;  /* 0x0000001128057287 */ /* 0x000fe4000d000000 */
[----:B------:R-:W-:-:S04]  /*2b10*/  USEL UR4, UR39, UR4, !UP0 ;  /* 0x0000000427047287 */ /* 0x000fc8000c000000 */
[----:B------:R-:W-:Y:S02]  /*2b20*/  UIADD3 UR7, UPT, UPT, UR5, -UR4, URZ ;  /* 0x8000000405077290 */ /* 0x000fe4000fffe0ff */
[----:B------:R-:W-:Y:S02]  /*2b30*/  UIADD3 UR4, UPT, UPT, -UR5, UR4, URZ ;  /* 0x0000000405047290 */ /* 0x000fe4000fffe1ff */
[----:B------:R-:W-:Y:S02]  /*2b40*/  UIMAD UR39, UR7, UR18, UR39 ;  /* 0x00000012072772a4 */ /* 0x000fe4000f8e0227 */
[----:B------:R-:W-:-:S12]  /*2b50*/  UIMAD UR40, UR4, UR10, UR40 ;  /* 0x0000000a042872a4 */ /* 0x000fd8000f8e0228 */
.L_x_41:
[----:B------:R-:W-:Y:S01]  /*2b60*/  VIADD R11, R11, 0x1 ;  /* 0x000000010b0b7836 */ /* 0x000fe20000000000 */
[----:B------:R-:W-:Y:S01]  /*2b70*/  PLOP3.LUT P1, PT, PT, PT, PT, 0x80, 0x8 ;  /* 0x000000000008781c */ /* 0x000fe20003f2f070 */
[----:B------:R-:W-:Y:S02]  /*2b80*/  UIADD3 UR20, UPT, UPT, UR40, UR59, URZ ;  /* 0x0000003b28147290 */ /* 0x000fe4000fffe0ff */
[----:B------:R-:W-:Y:S01]  /*2b90*/  UIADD3 UR26, UPT, UPT, UR39, UR62, URZ ;  /* 0x0000003e271a7290 */ /* 0x000fe2000fffe0ff */
[----:B------:R-:W-:-:S04]  /*2ba0*/  ISETP.NE.AND P0, PT, R11, 0x2, PT ;  /* 0x000000020b00780c */ /* 0x000fc80003f05270 */
[----:B------:R-:W-:Y:S02]  /*2bb0*/  SEL R3, RZ, 0x1, P0 ;  /* 0x00000001ff037807 */ /* 0x000fe40000000000 */
[----:B------:R-:W-:Y:S02]  /*2bc0*/  SEL R11, R11, RZ, P0 ;  /* 0x000000ff0b0b7207 */ /* 0x000fe40000000000 */
[----:B------:R-:W-:Y:S01]  /*2bd0*/  LOP3.LUT R10, R10, R3, RZ, 0x3c, !PT ;  /* 0x000000030a0a7212 */ /* 0x000fe200078e3cff */
[----:B------:R-:W-:Y:S06]  /*2be0*/  BRA.U UP1, `(.L_x_42) ;  /* 0xfffffff101447547 */ /* 0x000fec000b83ffff */
[----:B------:R-:W-:Y:S01]  /*2bf0*/  UIADD3 UR13, UPT, UPT, UR13, 0x40, URZ ;  /* 0x000000400d0d7890 */ /* 0x000fe2000fffe0ff */
[----:B------:R-:W-:-:S03]  /*2c00*/  SHF.L.U32 R3, R12, 0x1f, RZ ;  /* 0x0000001f0c037819 */ /* 0x000fc600000006ff */
[----:B------:R-:W-:-:S09]  /*2c10*/  ULEA UR4, UR6, UR13, 0x3 ;  /* 0x0000000d06047291 */ /* 0x000fd2000f8e18ff */
[----:B------:R-:W2:Y:S02]  /*2c20*/  SYNCS.PHASECHK.TRANS64.TRYWAIT P0, [UR4], R3 ;  /* 0x00000003ff0075a7 */ /* 0x000ea40008001104 */
[----:B--2---:R-:W-:Y:S05]  /*2c30*/  @!P0 BRA `(.L_x_43) ;  /* 0x0000007800448947 */ /* 0x004fea0003800000 */
.L_x_152:
[----:B------:R-:W-:-:S04]  /*2c40*/  UIADD3 UR4, UPT, UPT, UR6, 0x1, URZ ;  /* 0x0000000106047890 */ /* 0x000fc8000fffe0ff */
[----:B------:R-:W-:-:S04]  /*2c50*/  UISETP.NE.AND UP0, UPT, UR4, 0x8, UPT ;  /* 0x000000080400788c */ /* 0x000fc8000bf05270 */
[----:B------:R-:W-:Y:S02]  /*2c60*/  USEL UR6, URZ, 0x1, UP0 ;  /* 0x00000001ff067887 */ /* 0x000fe40008000000 */
[----:B------:R-:W-:-:S04]  /*2c70*/  USEL UR4, UR4, URZ, UP0 ;  /* 0x000000ff04047287 */ /* 0x000fc80008000000 */
[----:B------:R-:W-:Y:S01]  /*2c80*/  ULEA UR5, UR4, UR13, 0x3 ;  /* 0x0000000d04057291 */ /* 0x000fe2000f8e18ff */
[----:B------:R-:W-:-:S04]  /*2c90*/  LOP3.LUT R2, R12, UR6, RZ, 0x3c, !PT ;  /* 0x000000060c027c12 */ /* 0x000fc8000f8e3cff */
[----:B-1----:R-:W-:-:S04]  /*2ca0*/  SHF.L.U32 R3, R2, 0x1f, RZ ;  /* 0x0000001f02037819 */ /* 0x002fc800000006ff */
[----:B------:R-:W1:Y:S02]  /*2cb0*/  SYNCS.PHASECHK.TRANS64.TRYWAIT P0, [UR5], R3 ;  /* 0x00000003ff0075a7 */ /* 0x000e640008001105 */
[----:B-1----:R-:W-:Y:S05]  /*2cc0*/  @!P0 BRA `(.L_x_44) ;  /* 0x0000007800388947 */ /* 0x002fea0003800000 */
.L_x_154:
        /* <DEDUP_REMOVED lines=9> */
.L_x_156:
        /* <DEDUP_REMOVED lines=9> */
.L_x_158:
        /* <DEDUP_REMOVED lines=9> */
.L_x_160:
        /* <DEDUP_REMOVED lines=9> */
.L_x_162:
        /* <DEDUP_REMOVED lines=9> */
.L_x_164:
[----:B------:R-:W-:-:S04]  /*2fa0*/  UIADD3 UR4, UPT, UPT, UR4, 0x1, URZ ;  /* 0x0000000104047890 */ /* 0x000fc8000fffe0ff */
[----:B------:R-:W-:-:S04]  /*2fb0*/  UISETP.NE.AND UP0, UPT, UR4, 0x8, UPT ;  /* 0x000000080400788c */ /* 0x000fc8000bf05270 */
[----:B------:R-:W-:Y:S02]  /*2fc0*/  USEL UR5, URZ, 0x1, UP0 ;  /* 0x00000001ff057887 */ /* 0x000fe40008000000 */
[----:B------:R-:W-:-:S04]  /*2fd0*/  USEL UR4, UR4, URZ, UP0 ;  /* 0x000000ff04047287 */ /* 0x000fc80008000000 */
[----:B------:R-:W-:Y:S01]  /*2fe0*/  ULEA UR4, UR4, UR13, 0x3 ;  /* 0x0000000d04047291 */ /* 0x000fe2000f8e18ff */
[----:B-1----:R-:W-:-:S04]  /*2ff0*/  LOP3.LUT R3, R2, UR5, RZ, 0x3c, !PT ;  /* 0x0000000502037c12 */ /* 0x002fc8000f8e3cff */
[----:B------:R-:W-:Y:S01]  /*3000*/  SHF.L.U32 R3, R3, 0x1f, RZ ;  /* 0x0000001f03037819 */ /* 0x000fe200000006ff */
[----:B------:R-:W-:-:S07]  /*3010*/  IMAD.U32 R0, RZ, RZ, UR4 ;  /* 0x00000004ff007e24 */ /* 0x000fce000f8e00ff */
.L_x_50:
[----:B-1----:R1:W2:Y:S02]  /*3020*/  SYNCS.PHASECHK.TRANS64.TRYWAIT P0, [R0+URZ], R3 ;  /* 0x00000003000075a7 */ /* 0x0022a400080011ff */
[----:B--2---:R-:W-:Y:S05]  /*3030*/  @!P0 NANOSLEEP.SYNCS 0x989680 ;  /* 0x009896800000895d */ /* 0x004fea0003900000 */
[----:B------:R-:W2:Y:S02]  /*3040*/  @!P0 SYNCS.PHASECHK.TRANS64 P0, [R0+URZ], R3 ;  /* 0x00000003000085a7 */ /* 0x000ea400080010ff */
[----:B--2---:R-:W-:Y:S05]  /*3050*/  @P0 EXIT ;  /* 0x000000000000094d */ /* 0x004fea0003800000 */
[----:B------:R-:W-:Y:S05]  /*3060*/  BRA `(.L_x_50) ;  /* 0xfffffffc00ec7947 */ /* 0x000fea000383ffff */
.L_x_22:
[----:B------:R-:W-:-:S04]  /*3070*/  UISETP.NE.AND UP0, UPT, UR58, URZ, UPT ;  /* 0x000000ff3a00728c */ /* 0x000fc8000bf05270 */
[----:B------:R-:W-:-:S09]  /*3080*/  UISETP.NE.OR UP0, UPT, UR22, 0x1, UP0 ;  /* 0x000000011600788c */ /* 0x000fd20008705670 */
[----:B------:R-:W-:Y:S05]  /*3090*/  BRA.U UP0, `(.L_x_51) ;  /* 0x0000000500487547 */ /* 0x000fea000b800000 */
[----:B------:R-:W-:Y:S01]  /*30a0*/  ISETP.GE.U32.AND P2, PT, R0, 0x10, PT ;  /* 0x000000100000780c */ /* 0x000fe20003f46070 */
[----:B------:R-:W-:Y:S01]  /*30b0*/  IMAD.MOV.U32 R12, RZ, RZ, 0x1 ;  /* 0x00000001ff0c7424 */ /* 0x000fe200078e00ff */
[----:B------:R-:W-:Y:S02]  /*30c0*/  CS2R R10, SRZ ;  /* 0x00000000000a7805 */ /* 0x000fe4000001ff00 */
[----:B------:R-:W-:Y:S01]  /*30d0*/  CS2R R8, SRZ ;  /* 0x0000000000087805 */ /* 0x000fe2000001ff00 */
[----:B------:R-:W-:Y:S01]  /*30e0*/  UMOV UR4, 0x400 ;  /* 0x0000040000047882 */ /* 0x000fe20000000000 */
[----:B------:R-:W-:Y:S01]  /*30f0*/  UMOV UR5, URZ ;  /* 0x000000ff00057c82 */ /* 0x000fe20008000000 */
[----:B------:R-:W-:-:S12]  /*3100*/  ULEA UR6, UR58, UR4, 0x18 ;  /* 0x000000043a067291 */ /* 0x000fd8000f8ec0ff */
.L_x_55:
[----:B------:R-:W-:Y:S02]  /*3110*/  LEA R2, R8, UR6, 0x3 ;  /* 0x0000000608027c11 */ /* 0x000fe4000f8e18ff */
[----:B------:R-:W-:-:S03]  /*3120*/  SHF.L.U32 R5, R9, 0x1f, RZ ;  /* 0x0000001f09057819 */ /* 0x000fc600000006ff */
[----:B------:R-:W-:Y:S01]  /*3130*/  VIADD R4, R2, 0x140 ;  /* 0x0000014002047836 */ /* 0x000fe20000000000 */
[----:B------:R-:W1:Y:S02]  /*3140*/  SYNCS.PHASECHK.TRANS64.TRYWAIT P0, [R2+URZ+0x130], R5 ;  /* 0x00013005020075a7 */ /* 0x000e6400080011ff */
[----:B-1----:R-:W-:Y:S05]  /*3150*/  @!P0 BRA `(.L_x_52) ;  /* 0x0000007400a48947 */ /* 0x002fea0003800000 */
.L_x_165:
[----:B------:R-:W-:Y:S01]  /*3160*/  ULEA UR4, UR5, UR6, 0x3 ;  /* 0x0000000605047291 */ /* 0x000fe2000f8e18ff */
[----:B------:R-:W-:Y:S02]  /*3170*/  PRMT R4, RZ, 0x654, R4 ;  /* 0x00000654ff047816 */ /* 0x000fe40000000004 */
[----:B-1----:R-:W-:Y:S01]  /*3180*/  SHF.L.U32 R5, R12, 0x1f, RZ ;  /* 0x0000001f0c057819 */ /* 0x002fe200000006ff */
[----:B------:R-:W-:Y:S01]  /*3190*/  UIADD3 UR7, UPT, UPT, UR4, 0xd0, URZ ;  /* 0x000000d004077890 */ /* 0x000fe2000fffe0ff */
[----:B------:R1:W-:Y:S05]  /*31a0*/  SYNCS.ARRIVE.TRANS64.RED.A1T0 RZ, [R4+URZ], RZ ;  /* 0x000000ff04ff79a7 */ /* 0x0003ea00081004ff */
[----:B------:R-:W-:Y:S01]  /*31b0*/  IMAD.U32 R7, RZ, RZ, UR7 ;  /* 0x00000007ff077e24 */ /* 0x000fe2000f8e00ff */
[----:B------:R-:W2:Y:S04]  /*31c0*/  SYNCS.PHASECHK.TRANS64.TRYWAIT P0, [UR4+0xe0], R5 ;  /* 0x0000e005ff0075a7 */ /* 0x000ea80008001104 */
[----:B------:R-:W-:Y:S01]  /*31d0*/  PRMT R6, R0, 0x654, R7 ;  /* 0x0000065400067816 */ /* 0x000fe20000000007 */
[----:B-1----:R-:W-:Y:S01]  /*31e0*/  @!P2 IMAD.MOV.U32 R4, RZ, RZ, 0x10 ;  /* 0x00000010ff04a424 */ /* 0x002fe200078e00ff */
[----:B--2---:R-:W-:Y:S06]  /*31f0*/  @!P0 BRA `(.L_x_53) ;  /* 0x0000007400908947 */ /* 0x004fec0003800000 */
.L_x_167:
[----:B------:R-:W-:Y:S01]  /*3200*/  ULEA UR8, UR5, UR6, 0x4 ;  /* 0x0000000605087291 */ /* 0x000fe2000f8e20ff */
[----:B------:R-:W-:Y:S01]  /*3210*/  SEL R3, R6, R3, !P2 ;  /* 0x0000000306037207 */ /* 0x000fe20005000000 */
[----:B------:R-:W-:Y:S01]  /*3220*/  UIADD3 UR9, UPT, UPT, UR4, 0xd0, URZ ;  /* 0x000000d004097890 */ /* 0x000fe2000fffe0ff */
[----:B-1----:R-:W-:Y:S01]  /*3230*/  LEA R2, R11, UR6, 0x3 ;  /* 0x000000060b027c11 */ /* 0x002fe2000f8e18ff */
[----:B------:R-:W-:Y:S01]  /*3240*/  UIADD3 UR8, UPT, UPT, UR8, 0x160, URZ ;  /* 0x0000016008087890 */ /* 0x000fe2000fffe0ff */
[----:B------:R-:W-:Y:S01]  /*3250*/  SHF.L.U32 R5, R10, 0x1f, RZ ;  /* 0x0000001f0a057819 */ /* 0x000fe200000006ff */
[----:B------:R1:W-:Y:S01]  /*3260*/  @!P2 SYNCS.ARRIVE.TRANS64.RED RZ, [R3+URZ], R4 ;  /* 0x0000000403ffa9a7 */ /* 0x0003e200080004ff */
[----:B------:R-:W-:Y:S01]  /*3270*/  UIADD3 UR4, UPT, UPT, UR5, 0x1, URZ ;  /* 0x0000000105047890 */ /* 0x000fe2000fffe0ff */
[----:B------:R-:W-:-:S03]  /*3280*/  VIADD R8, R8, 0x1 ;  /* 0x0000000108087836 */ /* 0x000fc60000000000 */
[----:B------:R-:W-:Y:S02]  /*3290*/  UISETP.NE.AND UP0, UPT, UR4, 0x2, UPT ;  /* 0x000000020400788c */ /* 0x000fe4000bf05270 */
[----:B------:R-:W-:Y:S06]  /*32a0*/  UGETNEXTWORKID.BROADCAST [UR8], [UR9] ;  /* 0x00000000080073ca */ /* 0x000fec0008000100 */
[----:B------:R-:W-:Y:S01]  /*32b0*/  USEL UR7, URZ, 0x1, UP0 ;  /* 0x00000001ff077887 */ /* 0x000fe20008000000 */
[----:B------:R-:W-:Y:S01]  /*32c0*/  ISETP.NE.AND P0, PT, R8, 0x2, PT ;  /* 0x000000020800780c */ /* 0x000fe20003f05270 */
[----:B------:R-:W-:Y:S01]  /*32d0*/  USEL UR5, UR4, URZ, UP0 ;  /* 0x000000ff04057287 */ /* 0x000fe20008000000 */
[----:B------:R-:W2:Y:S03]  /*32e0*/  SYNCS.PHASECHK.TRANS64.TRYWAIT P1, [R2+URZ+0xd0], R5 ;  /* 0x0000d005020075a7 */ /* 0x000ea600080211ff */
[----:B------:R-:W-:Y:S01]  /*32f0*/  LOP3.LUT R12, R12, UR7, RZ, 0x3c, !PT ;  /* 0x000000070c0c7c12 */ /* 0x000fe2000f8e3cff */
[----:B-12---:R-:W-:Y:S07]  /*3300*/  @!P1 BRA `(.L_x_54) ;  /* 0x0000007400649947 */ /* 0x006fee0003800000 */
.L_x_168:
[C---:B------:R-:W-:Y:S01]  /*3310*/  LEA R4, R11.reuse, UR6, 0x4 ;  /* 0x000000060b047c11 */ /* 0x040fe2000f8e20ff */
[----:B-1----:R-:W-:Y:S01]  /*3320*/  VIADD R2, R2, 0xe0 ;  /* 0x000000e002027836 */ /* 0x002fe20000000000 */
[----:B------:R-:W-:Y:S01]  /*3330*/  SEL R8, R8, RZ, P0 ;  /* 0x000000ff08087207 */ /* 0x000fe20000000000 */
[----:B------:R-:W-:-:S03]  /*3340*/  VIADD R11, R11, 0x1 ;  /* 0x000000010b0b7836 */ /* 0x000fc60000000000 */
[----:B------:R-:W1:Y:S01]  /*3350*/  LDS.128 R4, [R4+0x160] ;  /* 0x0001600004047984 */ /* 0x000e620000000c00 */
[----:B------:R-:W-:Y:S02]  /*3360*/  PRMT R2, RZ, 0x654, R2 ;  /* 0x00000654ff027816 */ /* 0x000fe40000000002 */
[C---:B------:R-:W-:Y:S01]  /*3370*/  ISETP.NE.AND P1, PT, R11.reuse, 0x2, PT ;  /* 0x000000020b00780c */ /* 0x040fe20003f25270 */
[----:B------:R-:W-:Y:S01]  /*3380*/  @!PT LDS RZ, [RZ] ;  /* 0x00000000fffff984 */ /* 0x000fe20000000800 */
[----:B------:R-:W-:Y:S01]  /*3390*/  @!PT LDS RZ, [RZ] ;  /* 0x00000000fffff984 */ /* 0x000fe20000000800 */
[----:B------:R-:W-:Y:S01]  /*33a0*/  @!PT LDS RZ, [RZ] ;  /* 0x00000000fffff984 */ /* 0x000fe20000000800 */
[----:B------:R-:W-:Y:S01]  /*33b0*/  @!PT LDS RZ, [RZ] ;  /* 0x00000000fffff984 */ /* 0x000fe20000000800 */
[----:B------:R2:W-:Y:S06]  /*33c0*/  MEMBAR.ALL.CTA ;  /* 0x0000000000007992 */ /* 0x0005ec0000008000 */
[----:B--2---:R-:W2:Y:S01]  /*33d0*/  FENCE.VIEW.ASYNC.S ;  /* 0x00000000000073c6 */ /* 0x004ea20000000000 */
[----:B------:R-:W-:Y:S01]  /*33e0*/  SEL R11, R11, RZ, P1 ;  /* 0x000000ff0b0b7207 */ /* 0x000fe20000800000 */
[----:B--2---:R2:W-:Y:S01]  /*33f0*/  SYNCS.ARRIVE.TRANS64.RED.A1T0 RZ, [R2+URZ], RZ ;  /* 0x000000ff02ff79a7 */ /* 0x0045e200081004ff */
[----:B-1----:R-:W-:-:S02]  /*3400*/  LOP3.LUT P3, RZ, R6, 0x1, RZ, 0xc0, !PT ;  /* 0x0000000106ff7812 */ /* 0x002fc4000786c0ff */
[----:B------:R-:W-:-:S04]  /*3410*/  SEL R5, RZ, 0x1, P1 ;  /* 0x00000001ff057807 */ /* 0x000fc80000800000 */
[----:B------:R-:W-:Y:S02]  /*3420*/  LOP3.LUT R10, R10, R5, RZ, 0x3c, !PT ;  /* 0x000000050a0a7212 */ /* 0x000fe400078e3cff */
[----:B--2---:R-:W-:-:S04]  /*3430*/  SEL R2, RZ, 0x1, P0 ;  /* 0x00000001ff027807 */ /* 0x004fc80000000000 */
[----:B------:R-:W-:Y:S01]  /*3440*/  LOP3.LUT R9, R9, R2, RZ, 0x3c, !PT ;  /* 0x0000000209097212 */ /* 0x000fe200078e3cff */
[----:B------:R-:W-:Y:S06]  /*3450*/  @P3 BRA `(.L_x_55) ;  /* 0xfffffffc002c3947 */ /* 0x000fec000383ffff */
[----:B------:R-:W-:Y:S01]  /*3460*/  ULEA UR4, UR5, UR6, 0x3 ;  /* 0x0000000605047291 */ /* 0x000fe2000f8e18ff */
[----:B------:R-:W-:-:S08]  /*3470*/  SHF.L.U32 R3, R12, 0x1f, RZ ;  /* 0x0000001f0c037819 */ /* 0x000fd000000006ff */
[----:B------:R-:W1:Y:S02]  /*3480*/  SYNCS.PHASECHK.TRANS64 P0, [UR4+0xe0], R3 ;  /* 0x0000e003ff0075a7 */ /* 0x000e640008001004 */
[----:B-1----:R-:W-:Y:S05]  /*3490*/  @P0 BRA `(.L_x_56) ;  /* 0x0000000000080947 */ /* 0x002fea0003800000 */
[----:B------:R-:W1:Y:S02]  /*34a0*/  SYNCS.PHASECHK.TRANS64.TRYWAIT P0, [UR4+0xe0], R3 ;  /* 0x0000e003ff0075a7 */ /* 0x000e640008001104 */
[----:B-1----:R-:W-:Y:S05]  /*34b0*/  @!P0 BRA `(.L_x_57) ;  /* 0x00000074000c8947 */ /* 0x002fea0003800000 */
.L_x_56:
[----:B------:R-:W-:-:S04]  /*34c0*/  UIADD3 UR7, UPT, UPT, UR5, 0x1, URZ ;  /* 0x0000000105077890 */ /* 0x000fc8000fffe0ff */
[----:B------:R-:W-:-:S04]  /*34d0*/  UISETP.NE.AND UP0, UPT, UR7, 0x2, UPT ;  /* 0x000000020700788c */ /* 0x000fc8000bf05270 */
[----:B------:R-:W-:Y:S02]  /*34e0*/  USEL UR8, URZ, 0x1, UP0 ;  /* 0x00000001ff087887 */ /* 0x000fe40008000000 */
[----:B------:R-:W-:-:S04]  /*34f0*/  USEL UR7, UR7, URZ, UP0 ;  /* 0x000000ff07077287 */ /* 0x000fc80008000000 */
[----:B------:R-:W-:Y:S01]  /*3500*/  ULEA UR7, UR7, UR6, 0x3 ;  /* 0x0000000607077291 */ /* 0x000fe2000f8e18ff */
[----:B-1----:R-:W-:-:S04]  /*3510*/  LOP3.LUT R3, R12, UR8, RZ, 0x3c, !PT ;  /* 0x000000080c037c12 */ /* 0x002fc8000f8e3cff */
[----:B------:R-:W-:-:S04]  /*3520*/  SHF.L.U32 R0, R3, 0x1f, RZ ;  /* 0x0000001f03007819 */ /* 0x000fc800000006ff */
[----:B------:R-:W1:Y:S02]  /*3530*/  SYNCS.PHASECHK.TRANS64 P0, [UR7+0xe0], R0 ;  /* 0x0000e000ff0075a7 */ /* 0x000e640008001007 */
[----:B-1----:R-:W-:Y:S05]  /*3540*/  @P0 EXIT ;  /* 0x000000000000094d */ /* 0x002fea0003800000 */
[----:B------:R-:W-:Y:S02]  /*3550*/  SHF.L.U32 R3, R3, 0x1f, RZ ;  /* 0x0000001f03037819 */ /* 0x000fe400000006ff */
[----:B------:R-:W-:-:S07]  /*3560*/  MOV R0, UR7 ;  /* 0x0000000700007c02 */ /* 0x000fce0008000f00 */
.L_x_58:
[----:B-1----:R1:W2:Y:S02]  /*3570*/  SYNCS.PHASECHK.TRANS64.TRYWAIT P0, [R0+URZ+0xe0], R3 ;  /* 0x0000e003000075a7 */ /* 0x0022a400080011ff */
[----:B--2---:R-:W-:Y:S05]  /*3580*/  @!P0 NANOSLEEP.SYNCS 0x989680 ;  /* 0x009896800000895d */ /* 0x004fea0003900000 */
[----:B------:R-:W2:Y:S02]  /*3590*/  @!P0 SYNCS.PHASECHK.TRANS64 P0, [R0+URZ+0xe0], R3 ;  /* 0x0000e003000085a7 */ /* 0x000ea400080010ff */
[----:B--2---:R-:W-:Y:S05]  /*35a0*/  @P0 EXIT ;  /* 0x000000000000094d */ /* 0x004fea0003800000 */
[----:B------:R-:W-:Y:S05]  /*35b0*/  BRA `(.L_x_58) ;  /* 0xfffffffc00ec7947 */ /* 0x000fea000383ffff */
.L_x_51:
[----:B------:R-:W-:Y:S05]  /*35c0*/  BRA.U UP4, `(.L_x_59) ;  /* 0x0000001104d87547 */ /* 0x000fea000b800000 */
[----:B------:R-:W-:Y:S01]  /*35d0*/  UMOV UR4, 0x40 ;  /* 0x0000004000047882 */ /* 0x000fe20000000000 */
[----:B------:R-:W-:Y:S01]  /*35e0*/  NOP ;  /* 0x0000000000007918 */ /* 0x000fe20000000000 */
[----:B------:R-:W-:Y:S01]  /*35f0*/  ULEA UR5, UR58, UR4, 0x18 ;  /* 0x000000043a057291 */ /* 0x000fe2000f8ec0ff */
[----:B------:R-:W-:Y:S02]  /*3600*/  UMOV UR6, 0x400 ;  /* 0x0000040000067882 */ /* 0x000fe40000000000 */
[----:B------:R-:W-:-:S06]  /*3610*/  ULEA UR6, UR58, UR6, 0x18 ;  /* 0x000000063a067291 */ /* 0x000fcc000f8ec0ff */
[----:B------:R-:W1:Y:S02]  /*3620*/  LDS.U8 R0, [UR5+0x1c] ;  /* 0x00001c05ff007984 */ /* 0x000e640008000000 */
[----:B-1----:R-:W-:-:S13]  /*3630*/  ISETP.NE.AND P0, PT, R0, RZ, PT ;  /* 0x000000ff0000720c */ /* 0x002fda0003f05270 */
[----:B------:R-:W-:Y:S05]  /*3640*/  @P0 BRA `(.L_x_60) ;  /* 0x0000000400080947 */ /* 0x000fea0003800000 */
[----:B------:R-:W-:Y:S02]  /*3650*/  UISETP.NE.U32.AND UP1, UPT, UR47, 0x1, UPT ;  /* 0x000000012f00788c */ /* 0x000fe4000bf25070 */
[----:B------:R-:W-:-:S07]  /*3660*/  UIADD3 UR7, UPT, UPT, UR5, 0x8, URZ ;  /* 0x0000000805077890 */ /* 0x000fce000fffe0ff */
[----:B------:R-:W-:Y:S05]  /*3670*/  BRA.U !UP1, `(.L_x_61) ;  /* 0x00000001099c7547 */ /* 0x000fea000b800000 */
[----:B------:R-:W-:Y:S01]  /*3680*/  ELECT P0, URZ, PT ;  /* 0x0000000000ff782f */ /* 0x000fe20003800000 */
[----:B------:R-:W-:-:S12]  /*3690*/  BSSY B0, `(.L_x_61) ;  /* 0x0000025000007945 */ /* 0x000fd80003800000 */
[----:B------:R-:W-:Y:S05]  /*36a0*/  @!P0 BRA `(.L_x_62) ;  /* 0x00000000008c8947 */ /* 0x000fea0003800000 */
[----:B------:R-:W-:-:S05]  /*36b0*/  UMOV UR4, 0x10 ;  /* 0x0000001000047882 */ /* 0x000fca0000000000 */
[----:B------:R-:W-:Y:S04]  /*36c0*/  DEPBAR.LE SB1, 0x36 ;  /* 0x00009d800000791a */ /* 0x000fe80000000000 */
[----:B------:R-:W1:Y:S02]  /*36d0*/  UTCATOMSWS.2CTA.FIND_AND_SET.ALIGN UP0, UR4, UR4 ;  /* 0x00000004000475e3 */ /* 0x000e640008200800 */
[----:B-1----:R-:W-:Y:S01]  /*36e0*/  MOV R11, UR4 ;  /* 0x00000004000b7c02 */ /* 0x002fe20008000f00 */
[----:B------:R-:W-:Y:S06]  /*36f0*/  BRA.U UP0, `(.L_x_63) ;  /* 0x0000000100187547 */ /* 0x000fec000b800000 */
.L_x_64:
[----:B------:R-:W-:Y:S05]  /*3700*/  NANOSLEEP 0x64 ;  /* 0x000000640000795d */ /* 0x000fea0003800000 */
[----:B------:R-:W-:-:S05]  /*3710*/  UMOV UR4, 0x10 ;  /* 0x0000001000047882 */ /* 0x000fca0000000000 */
[----:B------:R-:W-:Y:S04]  /*3720*/  DEPBAR.LE SB1, 0x36 ;  /* 0x00009d800000791a */ /* 0x000fe80000000000 */
[----:B------:R-:W1:Y:S02]  /*3730*/  UTCATOMSWS.2CTA.FIND_AND_SET.ALIGN UP0, UR4, UR4 ;  /* 0x00000004000475e3 */ /* 0x000e640008200800 */
[----:B-1----:R-:W-:Y:S01]  /*3740*/  MOV R11, UR4 ;  /* 0x00000004000b7c02 */ /* 0x002fe20008000f00 */
[----:B------:R-:W-:Y:S05]  /*3750*/  BRA.U !UP0, `(.L_x_64) ;  /* 0xfffffffd08e87547 */ /* 0x000fea000b83ffff */
.L_x_63:
[----:B------:R-:W1:Y:S01]  /*3760*/  LDS R7, [UR5+0x10] ;  /* 0x00001005ff077984 */ /* 0x000e620008000800 */
[----:B------:R-:W-:Y:S01]  /*3770*/  IMAD.U32 R5, RZ, RZ, UR6 ;  /* 0x00000006ff057e24 */ /* 0x000fe2000f8e00ff */
[----:B------:R-:W-:-:S03]  /*3780*/  MOV R4, UR46 ;  /* 0x0000002e00047c02 */ /* 0x000fc60008000f00 */
[----:B------:R-:W-:Y:S01]  /*3790*/  VIADD R5, R5, 0x180 ;  /* 0x0000018005057836 */ /* 0x000fe20000000000 */
[----:B-1----:R-:W-:-:S04]  /*37a0*/  SHF.L.U32 R7, R7, 0x1f, RZ ;  /* 0x0000001f07077819 */ /* 0x002fc800000006ff */
[----:B------:R-:W1:Y:S02]  /*37b0*/  SYNCS.PHASECHK.TRANS64.TRYWAIT P0, [UR5+0x8], R7 ;  /* 0x00000807ff0075a7 */ /* 0x000e640008001105 */
[----:B-1----:R-:W-:Y:S05]  /*37c0*/  @P0 BRA `(.L_x_65) ;  /* 0x0000000000080947 */ /* 0x002fea0003800000 */
[----:B------:R-:W1:Y:S02]  /*37d0*/  SYNCS.PHASECHK.TRANS64.TRYWAIT P0, [UR5+0x8], R7 ;  /* 0x00000807ff0075a7 */ /* 0x000e640008001105 */
[----:B-1----:R-:W-:Y:S05]  /*37e0*/  @!P0 BRA `(.L_x_66) ;  /* 0x0000007000588947 */ /* 0x002fea0003800000 */
.L_x_65:
[----:B-1----:R-:W-:Y:S01]  /*37f0*/  HFMA2 R0, -RZ, RZ, 0, 5.9604644775390625e-08 ;  /* 0x00000001ff007431 */ /* 0x002fe200000001ff */
[----:B------:R-:W-:Y:S01]  /*3800*/  UPRMT UR4, UR46, 0x654, UR7 ;  /* 0x000006542e047896 */ /* 0x000fe20008000007 */
[----:B------:R-:W-:Y:S01]  /*3810*/  IMAD.MOV.U32 R8, RZ, RZ, 0xffff ;  /* 0x0000ffffff087424 */ /* 0x000fe200078e00ff */
[----:B------:R-:W-:Y:S01]  /*3820*/  PRMT R4, R4, 0x654, R5 ;  /* 0x0000065404047816 */ /* 0x000fe20000000005 */
[----:B------:R-:W-:Y:S02]  /*3830*/  IMAD.MOV.U32 R6, RZ, RZ, 0x4 ;  /* 0x00000004ff067424 */ /* 0x000fe400078e00ff */
[----:B------:R-:W-:Y:S01]  /*3840*/  IMAD.SHL.U32 R9, R11, 0x20, RZ ;  /* 0x000000200b097824 */ /* 0x000fe200078e00ff */
[----:B------:R-:W-:Y:S02]  /*3850*/  MOV R5, UR4 ;  /* 0x0000000400057c02 */ /* 0x000fe40008000f00 */
[-C--:B------:R-:W-:Y:S01]  /*3860*/  SHF.L.U32 R8, R8, R11.reuse, RZ ;  /* 0x0000000b08087219 */ /* 0x080fe200000006ff */
[----:B------:R1:W-:Y:S01]  /*3870*/  SYNCS.ARRIVE.TRANS64.RED RZ, [UR4], R6 ;  /* 0x00000006ffff79a7 */ /* 0x0003e20008000404 */
[----:B------:R-:W-:Y:S01]  /*3880*/  SHF.L.U32 R7, R0, R11, RZ ;  /* 0x0000000b00077219 */ /* 0x000fe200000006ff */
[----:B------:R1:W-:Y:S04]  /*3890*/  STS [UR6+0x180], R9 ;  /* 0x00018009ff007988 */ /* 0x0003e80008000806 */
[----:B------:R1:W-:Y:S04]  /*38a0*/  STAS [R4.64], R11 ;  /* 0x0000000b04007dbd */ /* 0x0003e8000c0008ff */
[----:B------:R1:W-:Y:S04]  /*38b0*/  ATOMS.OR RZ, [UR5+0x14], R8 ;  /* 0x00001408ffff798c */ /* 0x0003e8000b000005 */
[----:B------:R1:W-:Y:S04]  /*38c0*/  ATOMS.OR RZ, [UR5+0x18], R7 ;  /* 0x00001807ffff798c */ /* 0x0003e8000b000005 */
[----:B------:R1:W-:Y:S02]  /*38d0*/  ATOMS.XOR RZ, [UR5+0x10], R0 ;  /* 0x00001000ffff798c */ /* 0x0003e4000b800005 */
.L_x_62:
[----:B------:R-:W-:Y:S05]  /*38e0*/  BSYNC B0 ;  /* 0x0000000000007941 */ /* 0x000fea0003800000 */
.L_x_61:
[----:B------:R-:W-:Y:S05]  /*38f0*/  BRA.U UP1, `(.L_x_67) ;  /* 0x00000001016c7547 */ /* 0x000fea000b800000 */
[----:B------:R-:W-:-:S03]  /*3900*/  UMOV UR4, 0xffffffff ;  /* 0xffffffff00047882 */ /* 0x000fc60000000000 */
[----:B------:R-:W-:Y:S05]  /*3910*/  BRA.DIV UR4, `(.L_x_68) ;  /* 0x0000007204247947 */ /* 0x000fea000b800000 */
[----:B------:R-:W-:-:S13]  /*3920*/  ELECT P6, URZ, PT ;  /* 0x0000000000ff782f */ /* 0x000fda00038c0000 */
.L_x_172:
[----:B------:R-:W-:Y:S05]  /*3930*/  @!P6 BRA `(.L_x_67) ;  /* 0x00000000005ce947 */ /* 0x000fea0003800000 */
[----:B-1----:R-:W1:Y:S02]  /*3940*/  LDS R5, [UR5+0x10] ;  /* 0x00001005ff057984 */ /* 0x002e640008000800 */
[----:B-1----:R-:W-:-:S04]  /*3950*/  SHF.L.U32 R5, R5, 0x1f, RZ ;  /* 0x0000001f05057819 */ /* 0x002fc800000006ff */
[----:B------:R-:W1:Y:S02]  /*3960*/  SYNCS.PHASECHK.TRANS64.TRYWAIT P0, [UR5+0x8], R5 ;  /* 0x00000805ff0075a7 */ /* 0x000e640008001105 */
[----:B-1----:R-:W-:Y:S05]  /*3970*/  @P0 BRA `(.L_x_69) ;  /* 0x0000000000080947 */ /* 0x002fea0003800000 */
[----:B------:R-:W1:Y:S02]  /*3980*/  SYNCS.PHASECHK.TRANS64.TRYWAIT P0, [UR5+0x8], R5 ;  /* 0x00000805ff0075a7 */ /* 0x000e640008001105 */
[----:B-1----:R-:W-:Y:S05]  /*3990*/  @!P0 BRA `(.L_x_70) ;  /* 0x0000007000248947 */ /* 0x002fea0003800000 */
.L_x_69:
[----:B------:R-:W2:Y:S01]  /*39a0*/  LDS R7, [UR6+0x180] ;  /* 0x00018006ff077984 */ /* 0x000ea20008000800 */
[----:B-1----:R-:W-:Y:S02]  /*39b0*/  HFMA2 R0, -RZ, RZ, 0, 5.9604644775390625e-08 ;  /* 0x00000001ff007431 */ /* 0x002fe400000001ff */
[----:B------:R-:W-:Y:S01]  /*39c0*/  IMAD.MOV.U32 R4, RZ, RZ, 0xffff ;  /* 0x0000ffffff047424 */ /* 0x000fe200078e00ff */
[----:B------:R-:W-:Y:S01]  /*39d0*/  UPRMT UR4, UR46, 0x654, UR7 ;  /* 0x000006542e047896 */ /* 0x000fe20008000007 */
[----:B--2---:R-:W-:-:S03]  /*39e0*/  IMAD.SHL.U32 R5, R7, 0x20, RZ ;  /* 0x0000002007057824 */ /* 0x004fc600078e00ff */
[-C--:B------:R-:W-:Y:S02]  /*39f0*/  SHF.L.U32 R4, R4, R7.reuse, RZ ;  /* 0x0000000704047219 */ /* 0x080fe400000006ff */
[----:B------:R-:W-:Y:S01]  /*3a00*/  SHF.L.U32 R7, R0, R7, RZ ;  /* 0x0000000700077219 */ /* 0x000fe200000006ff */
[----:B------:R2:W-:Y:S04]  /*3a10*/  STS [UR6+0x180], R5 ;  /* 0x00018005ff007988 */ /* 0x0005e80008000806 */
[----:B------:R2:W-:Y:S04]  /*3a20*/  ATOMS.OR RZ, [UR5+0x14], R4 ;  /* 0x00001404ffff798c */ /* 0x0005e8000b000005 */
[----:B------:R2:W-:Y:S01]  /*3a30*/  ATOMS.OR RZ, [UR5+0x18], R7 ;  /* 0x00001807ffff798c */ /* 0x0005e2000b000005 */
[----:B------:R-:W-:Y:S03]  /*3a40*/  SYNCS.ARRIVE.TRANS64.RED.A1T0 RZ, [UR4], RZ ;  /* 0x000000ffffff79a7 */ /* 0x000fe60008100404 */
[----:B------:R2:W-:Y:S01]  /*3a50*/  ATOMS.XOR RZ, [UR5+0x10], R0 ;  /* 0x00001000ffff798c */ /* 0x0005e2000b800005 */
[----:B------:R-:W-:Y:S05]  /*3a60*/  BRA `(.L_x_67) ;  /* 0x0000000000107947 */ /* 0x000fea0003800000 */
.L_x_60:
[----:B------:R-:W-:Y:S02]  /*3a70*/  MOV R0, 0xffffffff ;  /* 0xffffffff00007802 */ /* 0x000fe40000000f00 */
[----:B------:R-:W-:-:S03]  /*3a80*/  MOV R4, 0x3ab0 ;  /* 0x00003ab000047802 */ /* 0x000fc60000000f00 */
[----:B------:R1:W-:Y:S04]  /*3a90*/  STS [UR6+0x180], R0 ;  /* 0x00018000ff007988 */ /* 0x0003e80008000806 */
[----:B-1---5:R-:W-:Y:S05]  /*3aa0*/  CALL.REL.NOINC `($__internal_1_$__cuda_sm10x_tcgen05_guardrail_trap_phase_invalid_during_alloc) ;  /* 0x0000007400f47944 */ /* 0x022fea0003c00000 */
.L_x_67:
[----:B------:R-:W-:Y:S05]  /*3ab0*/  WARPSYNC.ALL ;  /* 0x0000000000007948 */ /* 0x000fea0003800000 */
[----:B------:R-:W3:Y:S01]  /*3ac0*/  S2UR UR4, SR_CgaCtaId ;  /* 0x00000000000479c3 */ /* 0x000ee20000008800 */
[----:B------:R-:W-:Y:S01]  /*3ad0*/  UMOV UR26, 0x400 ;  /* 0x00000400001a7882 */ /* 0x000fe20000000000 */
[----:B------:R-:W-:-:S06]  /*3ae0*/  NOP ;  /* 0x0000000000007918 */ /* 0x000fcc0000000000 */
[----:B------:R-:W-:Y:S06]  /*3af0*/  BAR.ARV 0x6, 0xa0 ;  /* 0x0182800000007b1d */ /* 0x000fec0000002000 */
[----:B------:R-:W4:Y:S01]  /*3b00*/  LDCU UR6, c[0x0][0x38c] ;  /* 0x00007180ff0677ac */ /* 0x000f220008000800 */
[----:B------:R-:W-:Y:S01]  /*3b10*/  LOP3.LUT R3, R3, 0xffff, RZ, 0xc0, !PT ;  /* 0x0000ffff03037812 */ /* 0x000fe200078ec0ff */
[----:B-1----:R-:W-:Y:S01]  /*3b20*/  IMAD.MOV.U32 R9, RZ, RZ, 0x1 ;  /* 0x00000001ff097424 */ /* 0x002fe200078e00ff */
[----:B------:R-:W-:Y:S01]  /*3b30*/  LOP3.LUT R2, R2, 0xffff, RZ, 0xc0, !PT ;  /* 0x0000ffff02027812 */ /* 0x000fe200078ec0ff */
[----:B------:R-:W-:Y:S01]  /*3b40*/  IMAD.MOV.U32 R8, RZ, RZ, RZ ;  /* 0x000000ffff087224 */ /* 0x000fe200078e00ff */
[----:B------:R-:W-:Y:S01]  /*3b50*/  R2UR UR28, R3 ;  /* 0x00000000031c72ca */ /* 0x000fe200000e0000 */
[----:B------:R-:W-:Y:S01]  /*3b60*/  UMOV UR32, URZ ;  /* 0x000000ff00207c82 */ /* 0x000fe20008000000 */
[----:B------:R-:W-:-:S02]  /*3b70*/  R2UR UR42, R2 ;  /* 0x00000000022a72ca */ /* 0x000fc400000e0000 */
[----:B------:R-:W-:Y:S01]  /*3b80*/  CS2R R2, SRZ ;  /* 0x0000000000027805 */ /* 0x000fe2000001ff00 */
[----:B------:R-:W-:Y:S01]  /*3b90*/  UMOV UR23, URZ ;  /* 0x000000ff00177c82 */ /* 0x000fe20008000000 */
[----:B---3--:R-:W-:Y:S01]  /*3ba0*/  ULEA UR26, UR4, UR26, 0x18 ;  /* 0x0000001a041a7291 */ /* 0x008fe2000f8ec0ff */
[----:B------:R-:W-:Y:S01]  /*3bb0*/  UMOV UR22, URZ ;  /* 0x000000ff00167c82 */ /* 0x000fe20008000000 */
[----:B------:R-:W-:Y:S02]  /*3bc0*/  UISETP.NE.AND UP3, UPT, UR47, URZ, UPT ;  /* 0x000000ff2f00728c */ /* 0x000fe4000bf65270 */
[----:B------:R-:W-:Y:S02]  /*3bd0*/  UIADD3 UR5, UPT, UPT, UR26, 0x6300, URZ ;  /* 0x000063001a057890 */ /* 0x000fe4000fffe0ff */
[----:B------:R-:W-:-:S03]  /*3be0*/  UIADD3 UR4, UPT, UPT, UR26, 0x16300, URZ ;  /* 0x000163001a047890 */ /* 0x000fc6000fffe0ff */
[----:B--2---:R-:W1:Y:S01]  /*3bf0*/  LDS R0, [UR26+0x180] ;  /* 0x0001801aff007984 */ /* 0x004e620008000800 */
[----:B----4-:R-:W-:Y:S02]  /*3c00*/  UIADD3 UR6, UPT, UPT, UR6, 0x7f, URZ ;  /* 0x0000007f06067890 */ /* 0x010fe4000fffe0ff */
[----:B------:R-:W-:Y:S02]  /*3c10*/  USHF.R.U32.HI UR5, URZ, 0x4, UR5 ;  /* 0x00000004ff057899 */ /* 0x000fe40008011605 */
[----:B------:R-:W-:Y:S02]  /*3c20*/  USHF.R.S32.HI UR33, URZ, 0x1f, UR6 ;  /* 0x0000001fff217899 */ /* 0x000fe40008011406 */
[----:B------:R-:W-:Y:S02]  /*3c30*/  USHF.R.U32.HI UR4, URZ, 0x4, UR4 ;  /* 0x00000004ff047899 */ /* 0x000fe40008011604 */
[----:B------:R-:W-:Y:S02]  /*3c40*/  ULEA.HI UR33, UR33, UR6, URZ, 0x7 ;  /* 0x0000000621217291 */ /* 0x000fe4000f8f38ff */
[----:B------:R-:W-:-:S02]  /*3c50*/  ULOP3.LUT UR5, UR5, 0x3fff, URZ, 0xc0, !UPT ;  /* 0x00003fff05057892 */ /* 0x000fc4000f8ec0ff */
[----:B------:R-:W-:Y:S02]  /*3c60*/  USHF.R.S32.HI UR33, URZ, 0x7, UR33 ;  /* 0x00000007ff217899 */ /* 0x000fe40008011421 */
[----:B------:R-:W-:Y:S02]  /*3c70*/  ULOP3.LUT UR30, UR4, 0x3fff, URZ, 0xc0, !UPT ;  /* 0x00003fff041e7892 */ /* 0x000fe4000f8ec0ff */
[----:B------:R-:W-:Y:S01]  /*3c80*/  UISETP.LT.AND UP0, UPT, UR33, 0x1, UPT ;  /* 0x000000012100788c */ /* 0x000fe2000bf01270 */
[----:B------:R-:W-:Y:S01]  /*3c90*/  UMOV UR40, 0x0 ;  /* 0x0000000000287882 */ /* 0x000fe20000000000 */
[----:B------:R-:W-:Y:S01]  /*3ca0*/  UMOV UR41, 0x8400010 ;  /* 0x0840001000297882 */ /* 0x000fe20000000000 */
[----:B------:R-:W-:Y:S02]  /*3cb0*/  ULOP3.LUT UR29, UR5, 0x10000, URZ, 0xfc, !UPT ;  /* 0x00010000051d7892 */ /* 0x000fe4000f8efcff */
[----:B------:R-:W-:Y:S02]  /*3cc0*/  ULOP3.LUT UR30, UR30, 0x10000, URZ, 0xfc, !UPT ;  /* 0x000100001e1e7892 */ /* 0x000fe4000f8efcff */
[----:B------:R-:W-:Y:S01]  /*3cd0*/  USEL UR43, UR33, 0x1, !UP0 ;  /* 0x00000001212b7887 */ /* 0x000fe2000c000000 */
[----:B------:R-:W-:Y:S01]  /*3ce0*/  UMOV UR38, 0x0 ;  /* 0x0000000000267882 */ /* 0x000fe20000000000 */
[----:B------:R-:W-:Y:S01]  /*3cf0*/  UMOV UR39, 0x8400010 ;  /* 0x0840001000277882 */ /* 0x000fe20000000000 */
[----:B------:R-:W-:Y:S01]  /*3d00*/  UMOV UR36, 0x0 ;  /* 0x0000000000247882 */ /* 0x000fe20000000000 */
[----:B------:R-:W-:Y:S01]  /*3d10*/  UMOV UR37, 0x8400010 ;  /* 0x0840001000257882 */ /* 0x000fe20000000000 */
[----:B------:R-:W-:Y:S01]  /*3d20*/  UMOV UR34, 0x0 ;  /* 0x0000000000227882 */ /* 0x000fe20000000000 */
[----:B------:R-:W-:Y:S01]  /*3d30*/  UMOV UR35, 0x8400010 ;  /* 0x0840001000237882 */ /* 0x000fe20000000000 */
[----:B-1----:R-:W-:-:S15]  /*3d40*/  R2UR UR44, R0 ;  /* 0x00000000002c72ca */ /* 0x002fde00000e0000 */
.L_x_78:
[C---:B------:R-:W-:Y:S02]  /*3d50*/  LEA R0, R8.reuse, UR26, 0x3 ;  /* 0x0000001a08007c11 */ /* 0x040fe4000f8e18ff */
[----:B------:R-:W-:Y:S02]  /*3d60*/  SHF.L.U32 R5, R3, 0x1f, RZ ;  /* 0x0000001f03057819 */ /* 0x000fe400000006ff */
[----:B------:R-:W-:Y:S02]  /*3d70*/  LEA R4, R8, UR26, 0x4 ;  /* 0x0000001a08047c11 */ /* 0x000fe4000f8e20ff */
[----:B------:R-:W1:Y:S02]  /*3d80*/  SYNCS.PHASECHK.TRANS64.TRYWAIT P0, [R0+URZ+0xd0], R5 ;  /* 0x0000d005000075a7 */ /* 0x000e6400080011ff */
[----:B-1-3--:R-:W-:Y:S05]  /*3d90*/  @!P0 BRA `(.L_x_71) ;  /* 0x0000006c003c8947 */ /* 0x00afea0003800000 */
.L_x_173:
[----:B-1----:R-:W1:Y:S01]  /*3da0*/  LDS.128 R4, [R4+0x160] ;  /* 0x0001600004047984 */ /* 0x002e620000000c00 */
[----:B------:R-:W-:Y:S02]  /*3db0*/  VIADD R0, R0, 0xe0 ;  /* 0x000000e000007836 */ /* 0x000fe40000000000 */
[----:B------:R-:W-:Y:S01]  /*3dc0*/  VIADD R8, R8, 0x1 ;  /* 0x0000000108087836 */ /* 0x000fe20000000000 */
[----:B------:R-:W-:Y:S01]  /*3dd0*/  @!PT LDS RZ, [RZ] ;  /* 0x00000000fffff984 */ /* 0x000fe20000000800 */
[----:B------:R-:W-:Y:S01]  /*3de0*/  @!PT LDS RZ, [RZ] ;  /* 0x00000000fffff984 */ /* 0x000fe20000000800 */
[----:B------:R-:W-:Y:S01]  /*3df0*/  @!PT LDS RZ, [RZ] ;  /* 0x00000000fffff984 */ /* 0x000fe20000000800 */
[----:B------:R-:W-:Y:S01]  /*3e00*/  @!PT LDS RZ, [RZ] ;  /* 0x00000000fffff984 */ /* 0x000fe20000000800 */
[----:B------:R2:W-:Y:S06]  /*3e10*/  MEMBAR.ALL.CTA ;  /* 0x0000000000007992 */ /* 0x0005ec0000008000 */
[----:B--2---:R-:W2:Y:S01]  /*3e20*/  FENCE.VIEW.ASYNC.S ;  /* 0x00000000000073c6 */ /* 0x004ea20000000000 */
[----:B------:R-:W-:-:S04]  /*3e30*/  PRMT R0, RZ, 0x654, R0 ;  /* 0x00000654ff007816 */ /* 0x000fc80000000000 */
[----:B--2---:R2:W-:Y:S01]  /*3e40*/  SYNCS.ARRIVE.TRANS64.RED.A1T0 RZ, [R0+URZ], RZ ;  /* 0x000000ff00ff79a7 */ /* 0x0045e200081004ff */
[----:B-1----:R-:W-:Y:S01]  /*3e50*/  LOP3.LUT P1, RZ, R6, 0x1, RZ, 0xc0, !PT ;  /* 0x0000000106ff7812 */ /* 0x002fe2000782c0ff */
[----:B--2---:R-:W-:-:S12]  /*3e60*/  BRA.U UP3, `(.L_x_72) ;  /* 0x0000000503087547 */ /* 0x004fd8000b800000 */
[----:B------:R-:W1:Y:S01]  /*3e70*/  LDCU UR4, c[0x0][0x38c] ;  /* 0x00007180ff0477ac */ /* 0x000e620008000800 */
[----:B------:R-:W-:Y:S02]  /*3e80*/  PLOP3.LUT P2, PT, PT, PT, PT, 0x80, 0x8 ;  /* 0x000000000008781c */ /* 0x000fe40003f4f070 */
[----:B------:R-:W-:Y:S01]  /*3e90*/  SHF.L.U32 R5, R9, 0x1f, RZ ;  /* 0x0000001f09057819 */ /* 0x000fe200000006ff */
[----:B------:R-:W-:Y:S02]  /*3ea0*/  ULEA UR31, UR32, UR26, 0x3 ;  /* 0x0000001a201f7291 */ /* 0x000fe4000f8e18ff */
[----:B------:R-:W-:Y:S02]  /*3eb0*/  ULEA UR11, UR32, UR44, 0x7 ;  /* 0x0000002c200b7291 */ /* 0x000fe4000f8e38ff */
[----:B-1----:R-:W-:-:S06]  /*3ec0*/  UISETP.GE.AND UP0, UPT, UR4, 0x1, UPT ;  /* 0x000000010400788c */ /* 0x002fcc000bf06270 */
[----:B------:R-:W-:-:S05]  /*3ed0*/  PLOP3.LUT P0, PT, PT, PT, UP0, 0x80, 0x8 ;  /* 0x000000000008781c */ /* 0x000fca0003f0f008 */
[----:B------:R-:W-:-:S08]  /*3ee0*/  @UP0 ULEA UR4, UR23, UR26, 0x3 ;  /* 0x0000001a17040291 */ /* 0x000fd0000f8e18ff */
[----:B------:R-:W-:-:S04]  /*3ef0*/  @P0 SHF.L.U32 R0, R2, 0x1f, RZ ;  /* 0x0000001f02000819 */ /* 0x000fc800000006ff */
[----:B------:R1:W2:Y:S01]  /*3f00*/  @P0 SYNCS.PHASECHK.TRANS64.TRYWAIT P2, [UR4], R0 ;  /* 0x00000000ff0005a7 */ /* 0x0002a20008041104 */
[----:B------:R-:W3:Y:S02]  /*3f10*/  SYNCS.PHASECHK.TRANS64.TRYWAIT P0, [UR31+0x110], R5 ;  /* 0x00011005ff0075a7 */ /* 0x000ee4000800111f */
[----:B-123--:R-:W-:Y:S05]  /*3f20*/  @!P0 BRA `(.L_x_73) ;  /* 0x0000006800ec8947 */ /* 0x00efea0003800000 */
.L_x_175:
[----:B------:R-:W-:Y:S01]  /*3f30*/  UMOV UR27, UR22 ;  /* 0x00000016001b7c82 */ /* 0x000fe20008000000 */
[----:B------:R-:W-:Y:S05]  /*3f40*/  BRA.U !UP0, `(.L_x_74) ;  /* 0x0000000108c07547 */ /* 0x000fea000b800000 */
[----:B------:R-:W-:Y:S02]  /*3f50*/  UIADD3 UR27, UPT, UPT, UR43, UR22, URZ ;  /* 0x000000162b1b7290 */ /* 0x000fe4000fffe0ff */
[----:B------:R-:W-:Y:S01]  /*3f60*/  UPLOP3.LUT UP2, UPT, UPT, UPT, UPT, 0x40, 0x4 ;  /* 0x000000000004789c */ /* 0x000fe20003f4e870 */
[----:B------:R-:W-:Y:S01]  /*3f70*/  UMOV UR24, UR33 ;  /* 0x0000002100187c82 */ /* 0x000fe20008000000 */
[----:B------:R-:W-:-:S09]  /*3f80*/  UMOV UR10, UR23 ;  /* 0x00000017000a7c82 */ /* 0x000fd20008000000 */
.L_x_77:
[----:B--2---:R-:W-:Y:S01]  /*3f90*/  ULEA UR5, UR10, UR26, 0x3 ;  /* 0x0000001a0a057291 */ /* 0x004fe2000f8e18ff */
[----:B---3--:R-:W-:Y:S11]  /*3fa0*/  @P2 BRA `(.L_x_75) ;  /* 0x00000000000c2947 */ /* 0x008ff60003800000 */
[----:B-1----:R-:W-:Y:S04]  /*3fb0*/  SHF.L.U32 R5, R2, 0x1f, RZ ;  /* 0x0000001f02057819 */ /* 0x002fe800000006ff */
[----:B------:R-:W1:Y:S02]  /*3fc0*/  SYNCS.PHASECHK.TRANS64.TRYWAIT P0, [UR5], R5 ;  /* 0x00000005ff0075a7 */ /* 0x000e640008001105 */
[----:B-1----:R-:W-:Y:S05]  /*3fd0*/  @!P0 BRA `(.L_x_76) ;  /* 0x0000006800d88947 */ /* 0x002fea0003800000 */
.L_x_75:
[----:B------:R-:W-:Y:S01]  /*3fe0*/  UISETP.NE.AND UP0, UPT, UR24, 0x1, UPT ;  /* 0x000000011800788c */ /* 0x000fe2000bf05270 */
[----:B------:R-:W-:Y:S01]  /*3ff0*/  PLOP3.LUT P2, PT, PT, PT, PT, 0x80, 0x8 ;  /* 0x000000000008781c */ /* 0x000fe20003f4f070 */
[----:B------:R-:W-:Y:S02]  /*4000*/  UIADD3 UR4, UPT, UPT, UR10, 0x1, URZ ;  /* 0x000000010a047890 */ /* 0x000fe4000fffe0ff */
[----:B------:R-:W-:Y:S02]  /*4010*/  UIADD3 UR25, UPT, UPT, UR5, 0x40, URZ ;  /* 0x0000004005197890 */ /* 0x000fe4000fffe0ff */
[----:B------:R-:W-:Y:S01]  /*4020*/  UISETP.NE.AND UP1, UPT, UR4, 0x8, UPT ;  /* 0x000000080400788c */ /* 0x000fe2000bf25270 */
[----:B------:R-:W-:Y:S01]  /*4030*/  PLOP3.LUT P0, PT, PT, PT, UP0, 0x80, 0x8 ;  /* 0x000000000008781c */ /* 0x000fe20003f0f008 */
[----:B------:R-:W-:Y:S02]  /*4040*/  UIADD3 UR22, UPT, UPT, UR22, 0x1, URZ ;  /* 0x0000000116167890 */ /* 0x000fe4000fffe0ff */
[----:B------:R-:W-:Y:S02]  /*4050*/  USEL UR6, URZ, 0x1, UP1 ;  /* 0x00000001ff067887 */ /* 0x000fe40008800000 */
[----:B------:R-:W-:Y:S02]  /*4060*/  USEL UR23, UR4, URZ, UP1 ;  /* 0x000000ff04177287 */ /* 0x000fe40008800000 */
[----:B------:R-:W-:Y:S02]  /*4070*/  UIADD3 UR24, UPT, UPT, UR24, -0x1, URZ ;  /* 0xffffffff18187890 */ /* 0x000fe4000fffe0ff */
[----:B------:R-:W-:Y:S01]  /*4080*/  @UP0 ULEA UR4, UR23, UR26, 0x3 ;  /* 0x0000001a17040291 */ /* 0x000fe2000f8e18ff */
[----:B------:R-:W-:Y:S01]  /*4090*/  LOP3.LUT R2, R2, UR6, RZ, 0x3c, !PT ;  /* 0x0000000602027c12 */ /* 0x000fe2000f8e3cff */
[----:B------:R-:W-:Y:S02]  /*40a0*/  ULEA UR6, UR10, UR30, 0xa ;  /* 0x0000001e0a067291 */ /* 0x000fe4000f8e50ff */
[----:B------:R-:W-:Y:S01]  /*40b0*/  UISETP.NE.AND UP0, UPT, UR22, UR27, UPT ;  /* 0x0000001b1600728c */ /* 0x000fe2000bf05270 */
[----:B-1----:R-:W-:Y:S01]  /*40c0*/  @P0 SHF.L.U32 R0, R2, 0x1f, RZ ;  /* 0x0000001f02000819 */ /* 0x002fe200000006ff */
[----:B------:R-:W-:Y:S02]  /*40d0*/  UIADD3 UR20, UPT, UPT, UR6, 0x2, URZ ;  /* 0x0000000206147890 */ /* 0x000fe4000fffe0ff */
[----:B------:R-:W-:Y:S01]  /*40e0*/  UIADD3 UR16, UPT, UPT, UR6, 0x4, URZ ;  /* 0x0000000406107890 */ /* 0x000fe2000fffe0ff */
[----:B------:R2:W3:Y:S01]  /*40f0*/  @P0 SYNCS.PHASECHK.TRANS64.TRYWAIT P2, [UR4], R0 ;  /* 0x00000000ff0005a7 */ /* 0x0004e20008041104 */
[----:B------:R-:W-:Y:S02]  /*4100*/  ULEA UR4, UR10, UR29, 0x9 ;  /* 0x0000001d0a047291 */ /* 0x000fe4000f8e48ff */
[----:B------:R-:W-:Y:S02]  /*4110*/  UIADD3 UR12, UPT, UPT, UR6, 0x6, URZ ;  /* 0x00000006060c7890 */ /* 0x000fe4000fffe0ff */
[----:B------:R-:W-:Y:S02]  /*4120*/  UIADD3 UR18, UPT, UPT, UR4, 0x2, URZ ;  /* 0x0000000204127890 */ /* 0x000fe4000fffe0ff */
[----:B------:R-:W-:Y:S02]  /*4130*/  UIADD3 UR14, UPT, UPT, UR4, 0x4, URZ ;  /* 0x00000004040e7890 */ /* 0x000fe4000fffe0ff */
[----:B------:R-:W-:Y:S01]  /*4140*/  UIADD3 UR8, UPT, UPT, UR4, 0x6, URZ ;  /* 0x0000000604087890 */ /* 0x000fe2000fffe0ff */
[----:B------:R-:W-:Y:S01]  /*4150*/  UMOV UR7, 0x40004040 ;  /* 0x4000404000077882 */ /* 0x000fe20000000000 */
[----:B------:R-:W-:Y:S01]  /*4160*/  UMOV UR5, 0x40004040 ;  /* 0x4000404000057882 */ /* 0x000fe20000000000 */
[----:B------:R-:W-:Y:S01]  /*4170*/  UMOV UR21, 0x40004040 ;  /* 0x4000404000157882 */ /* 0x000fe20000000000 */
[----:B------:R2:W-:Y:S01]  /*4180*/  UTCQMMA.2CTA gdesc[UR4], gdesc[UR6], tmem[UR11], tmem[UR40], idesc[UR41], UP2 ;  /* 0x00ff2806040075ea */ /* 0x0005e2000920030b */
[----:B------:R-:W-:Y:S01]  /*4190*/  UPLOP3.LUT UP2, UPT, UPT, UPT, UPT, 0x80, 0x8 ;  /* 0x000000000008789c */ /* 0x000fe20003f4f070 */
[----:B------:R-:W-:Y:S01]  /*41a0*/  UMOV UR19, 0x40004040 ;  /* 0x4000404000137882 */ /* 0x000fe20000000000 */
[----:B------:R-:W-:Y:S01]  /*41b0*/  UMOV UR17, 0x40004040 ;  /* 0x4000404000117882 */ /* 0x000fe20000000000 */
[----:B------:R2:W-:Y:S01]  /*41c0*/  UTCQMMA.2CTA gdesc[UR18], gdesc[UR20], tmem[UR11], tmem[UR38], idesc[UR39], UPT ;  /* 0x00ff2614120075ea */ /* 0x0005e2000ba0030b */
[----:B------:R-:W-:Y:S01]  /*41d0*/  UMOV UR15, 0x40004040 ;  /* 0x40004040000f7882 */ /* 0x000fe20000000000 */
[----:B------:R-:W-:Y:S01]  /*41e0*/  UMOV UR13, 0x40004040 ;  /* 0x40004040000d7882 */ /* 0x000fe20000000000 */
[----:B------:R-:W-:Y:S01]  /*41f0*/  UMOV UR9, 0x40004040 ;  /* 0x4000404000097882 */ /* 0x000fe20000000000 */
[----:B------:R2:W-:Y:S01]  /*4200*/  UTCQMMA.2CTA gdesc[UR14], gdesc[UR16], tmem[UR11], tmem[UR36], idesc[UR37], UPT ;  /* 0x00ff24100e0075ea */ /* 0x0005e2000ba0030b */
[----:B------:R2:W-:Y:S01]  /*4210*/  UTCQMMA.2CTA gdesc[UR8], gdesc[UR12], tmem[UR11], tmem[UR34], idesc[UR35], UPT ;  /* 0x00ff220c080075ea */ /* 0x0005e2000ba0030b */
[----:B------:R2:W-:Y:S01]  /*4220*/  UTCBAR.2CTA.MULTICAST [UR25], URZ, UR28 ;  /* 0x000000ff190073e9 */ /* 0x0005e2000820081c */
[----:B------:R-:W-:Y:S01]  /*4230*/  UMOV UR10, UR23 ;  /* 0x00000017000a7c82 */ /* 0x000fe20008000000 */
[----:B------:R-:W-:Y:S05]  /*4240*/  BRA.U UP0, `(.L_x_77) ;  /* 0xfffffffd00507547 */ /* 0x000fea000b83ffff */
.L_x_74:
[----:B--2---:R-:W-:Y:S01]  /*4250*/  UIADD3 UR4, UPT, UPT, UR31, 0xf0, URZ ;  /* 0x000000f01f047890 */ /* 0x004fe2000fffe0ff */
[----:B------:R-:W-:-:S08]  /*4260*/  UMOV UR22, UR27 ;  /* 0x0000001b00167c82 */ /* 0x000fd00008000000 */
[----:B------:R2:W-:Y:S01]  /*4270*/  UTCBAR.2CTA.MULTICAST [UR4], URZ, UR42 ;  /* 0x000000ff040073e9 */ /* 0x0005e2000820082a */
[----:B------:R-:W-:Y:S02]  /*4280*/  NOP ;  /* 0x0000000000007918 */ /* 0x000fe40000000000 */
.L_x_72:
[----:B--2---:R-:W-:Y:S01]  /*4290*/  UIADD3 UR4, UPT, UPT, UR32, 0x1, URZ ;  /* 0x0000000120047890 */ /* 0x004fe2000fffe0ff */
[----:B------:R-:W-:-:S03]  /*42a0*/  ISETP.NE.AND P0, PT, R8, 0x2, PT ;  /* 0x000000020800780c */ /* 0x000fc60003f05270 */
[----:B------:R-:W-:Y:S01]  /*42b0*/  UISETP.NE.AND UP0, UPT, UR4, 0x4, UPT ;  /* 0x000000040400788c */ /* 0x000fe2000bf05270 */
[----:B-1----:R-:W-:Y:S02]  /*42c0*/  SEL R0, RZ, 0x1, P0 ;  /* 0x00000001ff007807 */ /* 0x002fe40000000000 */
[----:B------:R-:W-:Y:S01]  /*42d0*/  SEL R8, R8, RZ, P0 ;  /* 0x000000ff08087207 */ /* 0x000fe20000000000 */
[----:B------:R-:W-:Y:S01]  /*42e0*/  USEL UR5, URZ, 0x1, UP0 ;  /* 0x00000001ff057887 */ /* 0x000fe20008000000 */
[----:B------:R-:W-:Y:S01]  /*42f0*/  LOP3.LUT R3, R3, R0, RZ, 0x3c, !PT ;  /* 0x0000000003037212 */ /* 0x000fe200078e3cff */
[----:B------:R-:W-:-:S04]  /*4300*/  USEL UR32, UR4, URZ, UP0 ;  /* 0x000000ff04207287 */ /* 0x000fc80008000000 */
[----:B------:R-:W-:Y:S01]  /*4310*/  LOP3.LUT R9, R9, UR5, RZ, 0x3c, !PT ;  /* 0x0000000509097c12 */ /* 0x000fe2000f8e3cff */
[----:B------:R-:W-:Y:S07]  /*4320*/  @P1 BRA `(.L_x_78) ;  /* 0xfffffff800881947 */ /* 0x000fee000383ffff */
[----:B------:R-:W1:Y:S01]  /*4330*/  S2UR UR8, SR_CgaCtaId ;  /* 0x00000000000879c3 */ /* 0x000e620000008800 */
[----:B------:R-:W-:Y:S01]  /*4340*/  ELECT P0, URZ, PT ;  /* 0x0000000000ff782f */ /* 0x000fe20003800000 */
[----:B------:R-:W-:Y:S01]  /*4350*/  HFMA2 R0, -RZ, RZ, 0, 5.9604644775390625e-08 ;  /* 0x00000001ff007431 */ /* 0x000fe200000001ff */
[----:B------:R-:W-:-:S05]  /*4360*/  UMOV UR4, 0x40 ;  /* 0x0000004000047882 */ /* 0x000fca0000000000 */
[----:B------:R-:W-:Y:S01]  /*4370*/  UVIRTCOUNT.DEALLOC.SMPOOL 0x80 ;  /* 0x000000800000784c */ /* 0x000fe20000000000 */
[----:B------:R-:W-:Y:S02]  /*4380*/  UISETP.NE.AND UP1, UPT, UR47, URZ, UPT ;  /* 0x000000ff2f00728c */ /* 0x000fe4000bf25270 */
[----:B-1----:R-:W-:-:S09]  /*4390*/  ULEA UR8, UR8, UR4, 0x18 ;  /* 0x0000000408087291 */ /* 0x002fd2000f8ec0ff */
[----:B------:R1:W-:Y:S01]  /*43a0*/  @P0 STS.U8 [UR8+0x1c], R0 ;  /* 0x00001c00ff000988 */ /* 0x0003e20008000008 */
[----:B------:R-:W-:Y:S05]  /*43b0*/  BRA.U UP1, `(.L_x_79) ;  /* 0x0000000101a07547 */ /* 0x000fea000b800000 */
[----:B------:R-:W-:Y:S01]  /*43c0*/  UIADD3 UR7, UPT, UPT, UR26, 0x110, URZ ;  /* 0x000001101a077890 */ /* 0x000fe2000fffe0ff */
[----:B------:R-:W-:-:S03]  /*43d0*/  SHF.L.U32 R3, R9, 0x1f, RZ ;  /* 0x0000001f09037819 */ /* 0x000fc600000006ff */
[----:B------:R-:W-:-:S09]  /*43e0*/  ULEA UR4, UR32, UR7, 0x3 ;  /* 0x0000000720047291 */ /* 0x000fd2000f8e18ff */
[----:B------:R-:W2:Y:S02]  /*43f0*/  SYNCS.PHASECHK.TRANS64.TRYWAIT P0, [UR4], R3 ;  /* 0x00000003ff0075a7 */ /* 0x000ea40008001104 */
[----:B--2---:R-:W-:Y:S05]  /*4400*/  @!P0 BRA `(.L_x_80) ;  /* 0x0000006400e48947 */ /* 0x004fea0003800000 */
.L_x_178:
        /* <DEDUP_REMOVED lines=9> */
.L_x_180:
        /* <DEDUP_REMOVED lines=9> */
.L_x_182:
[----:B------:R-:W-:-:S04]  /*4530*/  UIADD3 UR4, UPT, UPT, UR4, 0x1, URZ ;  /* 0x0000000104047890 */ /* 0x000fc8000fffe0ff */
[----:B------:R-:W-:-:S04]  /*4540*/  UISETP.NE.AND UP0, UPT, UR4, 0x4, UPT ;  /* 0x000000040400788c */ /* 0x000fc8000bf05270 */
[----:B------:R-:W-:Y:S02]  /*4550*/  USEL UR5, URZ, 0x1, UP0 ;  /* 0x00000001ff057887 */ /* 0x000fe40008000000 */
[----:B------:R-:W-:-:S04]  /*4560*/  USEL UR4, UR4, URZ, UP0 ;  /* 0x000000ff04047287 */ /* 0x000fc80008000000 */
[----:B------:R-:W-:Y:S01]  /*4570*/  ULEA UR4, UR4, UR7, 0x3 ;  /* 0x0000000704047291 */ /* 0x000fe2000f8e18ff */
[----:B-1----:R-:W-:-:S04]  /*4580*/  LOP3.LUT R3, R2, UR5, RZ, 0x3c, !PT ;  /* 0x0000000502037c12 */ /* 0x002fc8000f8e3cff */
[----:B------:R-:W-:Y:S01]  /*4590*/  SHF.L.U32 R3, R3, 0x1f, RZ ;  /* 0x0000001f03037819 */ /* 0x000fe200000006ff */
[----:B------:R-:W-:-:S04]  /*45a0*/  IMAD.U32 R0, RZ, RZ, UR4 ;  /* 0x00000004ff007e24 */ /* 0x000fc8000f8e00ff */
[----:B------:R1:W2:Y:S03]  /*45b0*/  SYNCS.PHASECHK.TRANS64.TRYWAIT P0, [R0+URZ], R3 ;  /* 0x00000003000075a7 */ /* 0x0002a600080011ff */
[----:B--2---:R-:W-:Y:S05]  /*45c0*/  @!P0 NANOSLEEP.SYNCS 0x989680 ;  /* 0x009896800000895d */ /* 0x004fea0003900000 */
[----:B------:R-:W2:Y:S02]  /*45d0*/  @!P0 SYNCS.PHASECHK.TRANS64 P0, [R0+URZ], R3 ;  /* 0x00000003000085a7 */ /* 0x000ea400080010ff */
[----:B--2---:R-:W-:Y:S05]  /*45e0*/  @P0 BRA `(.L_x_83) ;  /* 0x0000000000200947 */ /* 0x004fea0003800000 */
.L_x_84:
[----:B--2---:R2:W4:Y:S02]  /*45f0*/  SYNCS.PHASECHK.TRANS64.TRYWAIT P0, [R0+URZ], R3 ;  /* 0x00000003000075a7 */ /* 0x00452400080011ff */
[----:B----4-:R-:W-:Y:S05]  /*4600*/  @!P0 NANOSLEEP.SYNCS 0x989680 ;  /* 0x009896800000895d */ /* 0x010fea0003900000 */
[----:B------:R-:W4:Y:S02]  /*4610*/  @!P0 SYNCS.PHASECHK.TRANS64 P0, [R0+URZ], R3 ;  /* 0x00000003000085a7 */ /* 0x000f2400080010ff */
[----:B----4-:R-:W-:Y:S05]  /*4620*/  @!P0 BRA `(.L_x_84) ;  /* 0xfffffffc00f08947 */ /* 0x010fea000383ffff */
[----:B------:R-:W-:Y:S05]  /*4630*/  BRA `(.L_x_83) ;  /* 0x00000000000c7947 */ /* 0x000fea0003800000 */
.L_x_79:
[----:B------:R-:W-:-:S04]  /*4640*/  UIADD3 UR4, UPT, UPT, UR26, 0x150, URZ ;  /* 0x000001501a047890 */ /* 0x000fc8000fffe0ff */
[----:B------:R-:W-:-:S09]  /*4650*/  UPRMT UR4, UR46, 0x654, UR4 ;  /* 0x000006542e047896 */ /* 0x000fd20008000004 */
[----:B------:R-:W-:Y:S03]  /*4660*/  SYNCS.ARRIVE.TRANS64.RED.A1T0 RZ, [UR4], RZ ;  /* 0x000000ffffff79a7 */ /* 0x000fe60008100404 */
.L_x_83:
[----:B-12---:R-:W-:Y:S01]  /*4670*/  SHF.L.U32 R3, RZ, 0x1f, RZ ;  /* 0x0000001fff037819 */ /* 0x006fe200000006ff */
[----:B------:R-:W-:Y:S01]  /*4680*/  UIADD3 UR4, UPT, UPT, UR26, 0x150, URZ ;  /* 0x000001501a047890 */ /* 0x000fe2000fffe0ff */
[----:B------:R-:W-:Y:S02]  /*4690*/  PLOP3.LUT P0, PT, PT, PT, UP1, 0x80, 0x8 ;  /* 0x000000000008781c */ /* 0x000fe40003f0f018 */
[----:B------:R-:W1:Y:S02]  /*46a0*/  SYNCS.PHASECHK.TRANS64.TRYWAIT P1, [UR26+0x150], R3 ;  /* 0x00015003ff0075a7 */ /* 0x000e64000802111a */
[----:B-1----:R-:W-:Y:S09]  /*46b0*/  @!P1 BRA `(.L_x_85) ;  /* 0x0000006400809947 */ /* 0x002ff20003800000 */
.L_x_184:
[----:B------:R-:W-:Y:S01]  /*46c0*/  @!UP1 UPRMT UR4, UR46, 0x654, UR4 ;  /* 0x000006542e049896 */ /* 0x000fe20008000004 */
[----:B------:R-:W-:Y:S01]  /*46d0*/  UMOV UR5, 0xffff ;  /* 0x0000ffff00057882 */ /* 0x000fe20000000000 */
[----:B------:R-:W-:-:S07]  /*46e0*/  UMOV UR6, 0x1 ;  /* 0x0000000100067882 */ /* 0x000fce0000000000 */
[----:B------:R-:W-:Y:S01]  /*46f0*/  @!P0 SYNCS.ARRIVE.TRANS64.RED.A1T0 RZ, [UR4], RZ ;  /* 0x000000ffffff89a7 */ /* 0x000fe20008100404 */
[----:B------:R-:W-:Y:S01]  /*4700*/  NOP ;  /* 0x0000000000007918 */ /* 0x000fe20000000000 */
[----:B-1----:R-:W1:Y:S01]  /*4710*/  LDS R0, [UR8+0x14] ;  /* 0x00001408ff007984 */ /* 0x002e620008000800 */
[----:B------:R-:W-:-:S04]  /*4720*/  ULOP3.LUT UR4, UR44, 0xffff, URZ, 0xc0, !UPT ;  /* 0x0000ffff2c047892 */ /* 0x000fc8000f8ec0ff */
[----:B------:R-:W-:-:S04]  /*4730*/  USHF.R.U32.HI UR4, URZ, 0x5, UR4 ;  /* 0x00000005ff047899 */ /* 0x000fc80008011604 */
[----:B------:R-:W-:Y:S02]  /*4740*/  USHF.L.U32 UR5, UR5, UR4, URZ ;  /* 0x0000000405057299 */ /* 0x000fe400080006ff */
[----:B------:R-:W-:-:S04]  /*4750*/  USHF.L.U32 UR4, UR6, UR4, URZ ;  /* 0x0000000406047299 */ /* 0x000fc800080006ff */
[----:B-1----:R-:W-:-:S04]  /*4760*/  LOP3.LUT R0, R0, UR5, RZ, 0xc0, !PT ;  /* 0x0000000500007c12 */ /* 0x002fc8000f8ec0ff */
[----:B------:R-:W-:-:S13]  /*4770*/  ISETP.NE.AND P0, PT, R0, UR5, PT ;  /* 0x0000000500007c0c */ /* 0x000fda000bf05270 */
[----:B------:R-:W-:Y:S05]  /*4780*/  @P0 BRA `(.L_x_86) ;  /* 0x0000000000580947 */ /* 0x000fea0003800000 */
[----:B------:R-:W1:Y:S02]  /*4790*/  LDS R0, [UR8+0x18] ;  /* 0x00001808ff007984 */ /* 0x000e640008000800 */
[----:B-1----:R-:W-:-:S04]  /*47a0*/  LOP3.LUT R0, R0, UR4, RZ, 0xc0, !PT ;  /* 0x0000000400007c12 */ /* 0x002fc8000f8ec0ff */
[----:B------:R-:W-:-:S13]  /*47b0*/  ISETP.NE.AND P0, PT, R0, UR4, PT ;  /* 0x0000000400007c0c */ /* 0x000fda000bf05270 */
[----:B------:R-:W-:Y:S05]  /*47c0*/  @P0 BRA `(.L_x_87) ;  /* 0x00000000003c0947 */ /* 0x000fea0003800000 */
[----:B------:R-:W1:Y:S01]  /*47d0*/  S2R R2, SR_LANEID ;  /* 0x0000000000027919 */ /* 0x000e620000000000 */
[----:B------:R-:W-:Y:S01]  /*47e0*/  ULOP3.LUT UR5, URZ, UR5, URZ, 0x33, !UPT ;  /* 0x00000005ff057292 */ /* 0x000fe2000f8e33ff */
[----:B------:R-:W-:Y:S01]  /*47f0*/  LOP3.LUT R4, RZ, UR4, RZ, 0x33, !PT ;  /* 0x00000004ff047c12 */ /* 0x000fe2000f8e33ff */
[----:B------:R-:W-:Y:S02]  /*4800*/  VOTEU.ANY UR4, UPT, PT ;  /* 0x0000000000047886 */ /* 0x000fe400038e0100 */
[----:B------:R-:W-:Y:S01]  /*4810*/  UFLO.U32 UR4, UR4 ;  /* 0x00000004000472bd */ /* 0x000fe200080e0000 */
[----:B------:R-:W2:Y:S01]  /*4820*/  REDUX UR6, R4 ;  /* 0x00000000040673c4 */ /* 0x000ea20000000000 */
[----:B------:R-:W-:-:S06]  /*4830*/  IMAD.U32 R0, RZ, RZ, UR5 ;  /* 0x00000005ff007e24 */ /* 0x000fcc000f8e00ff */
[----:B------:R4:W-:Y:S01]  /*4840*/  UTCATOMSWS.AND URZ, UR5 ;  /* 0x0000000500ff79e3 */ /* 0x0009e20008000000 */
[----:B------:R-:W3:Y:S01]  /*4850*/  REDUX UR7, R0 ;  /* 0x00000000000773c4 */ /* 0x000ee20000000000 */
[----:B-1----:R-:W-:Y:S01]  /*4860*/  ISETP.EQ.U32.AND P0, PT, R2, UR4, PT ;  /* 0x0000000402007c0c */ /* 0x002fe2000bf02070 */
[----:B--2---:R-:W-:Y:S01]  /*4870*/  IMAD.U32 R2, RZ, RZ, UR6 ;  /* 0x00000006ff027e24 */ /* 0x004fe2000f8e00ff */
[----:B---3--:R-:W-:-:S11]  /*4880*/  MOV R3, UR7 ;  /* 0x0000000700037c02 */ /* 0x008fd60008000f00 */
[----:B------:R4:W-:Y:S04]  /*4890*/  @P0 ATOMS.AND RZ, [UR8+0x14], R3 ;  /* 0x00001403ffff098c */ /* 0x0009e8000a800008 */
[----:B------:R4:W-:Y:S01]  /*48a0*/  @P0 ATOMS.AND RZ, [UR8+0x18], R2 ;  /* 0x00001802ffff098c */ /* 0x0009e2000a800008 */
[----:B------:R-:W-:Y:S05]  /*48b0*/  BRA `(.L_x_88) ;  /* 0x0000000000147947 */ /* 0x000fea0003800000 */
.L_x_87:
[----:B------:R-:W-:Y:S02]  /*48c0*/  MOV R2, 0x48e0 ;  /* 0x000048e000027802 */ /* 0x000fe40000000f00 */
[----:B---3-5:R-:W-:Y:S05]  /*48d0*/  CALL.REL.NOINC `($__internal_0_$__cuda_sm10x_tcgen05_guardrail_trap_col_being_dealloced_not_returned_by_alloc) ;  /* 0x00000068005c7944 */ /* 0x028fea0003c00000 */
[----:B------:R-:W-:Y:S05]  /*48e0*/  BRA `(.L_x_88) ;  /* 0x0000000000087947 */ /* 0x000fea0003800000 */
.L_x_86:
[----:B------:R-:W-:Y:S02]  /*48f0*/  MOV R2, 0x4910 ;  /* 0x0000491000027802 */ /* 0x000fe40000000f00 */
[----:B---3-5:R-:W-:Y:S05]  /*4900*/  CALL.REL.NOINC `($__internal_2_$__cuda_sm10x_tcgen05_guardrail_trap_unallocated_columns_being_dealloced) ;  /* 0x0000006800687944 */ /* 0x028fea0003c00000 */
.L_x_88:
[----:B------:R-:W-:Y:S01]  /*4910*/  NOP ;  /* 0x0000000000007918 */ /* 0x000fe20000000000 */
[----:B----4-:R-:W-:Y:S05]  /*4920*/  EXIT ;  /* 0x000000000000794d */ /* 0x010fea0003800000 */
.L_x_59:
[----:B------:R-:W-:-:S09]  /*4930*/  UISETP.NE.OR UP0, UPT, UR22, 0x3, !UP3 ;  /* 0x000000031600788c */ /* 0x000fd2000df05670 */
[----:B------:R-:W-:Y:S05]  /*4940*/  BRA.U UP0, `(.L_x_89) ;  /* 0x0000001100c07547 */ /* 0x000fea000b800000 */
[----:B------:R-:W1:Y:S01]  /*4950*/  LDCU UR31, c[0x0][0x370] ;  /* 0x00006e00ff1f77ac */ /* 0x000e620008000800 */
[----:B------:R-:W2:Y:S01]  /*4960*/  LDC.64 R16, c[0x0][0x348] ;  /* 0x0000d200ff107b82 */ /* 0x000ea20000000a00 */
[----:B------:R-:W-:Y:S02]  /*4970*/  HFMA2 R13, -RZ, RZ, 0, 0 ;  /* 0x00000000ff0d7431 */ /* 0x000fe400000001ff */
[----:B------:R-:W-:Y:S01]  /*4980*/  IMAD.MOV.U32 R15, RZ, RZ, 0x1 ;  /* 0x00000001ff0f7424 */ /* 0x000fe200078e00ff */
[----:B------:R-:W1:Y:S01]  /*4990*/  LDCU.128 UR48, c[0x0][0xb10] ;  /* 0x00016200ff3077ac */ /* 0x000e620008000c00 */
[----:B------:R-:W-:Y:S01]  /*49a0*/  IMAD.MOV.U32 R14, RZ, RZ, RZ ;  /* 0x000000ffff0e7224 */ /* 0x000fe200078e00ff */
[----:B------:R-:W-:Y:S01]  /*49b0*/  MOV R7, 0x1000 ;  /* 0x0000100000077802 */ /* 0x000fe20000000f00 */
[----:B------:R-:W3:Y:S01]  /*49c0*/  LDCU UR30, c[0x0][0x374] ;  /* 0x00006e80ff1e77ac */ /* 0x000ee20008000800 */
[----:B------:R-:W4:Y:S01]  /*49d0*/  LDC.64 R2, c[0x0][0x888] ;  /* 0x00022200ff027b82 */ /* 0x000f220000000a00 */
[----:B------:R-:W3:Y:S01]  /*49e0*/  LDCU UR15, c[0x0][0xb0c] ;  /* 0x00016180ff0f77ac */ /* 0x000ee20008000800 */
[----:B------:R-:W2:Y:S06]  /*49f0*/  LDCU UR54, c[0x0][0xb20] ;  /* 0x00016400ff3677ac */ /* 0x000eac0008000800 */
[----:B------:R-:W4:Y:S01]  /*4a00*/  LDC.64 R4, c[0x0][0x890] ;  /* 0x00022400ff047b82 */ /* 0x000f220000000a00 */
[----:B------:R-:W2:Y:S01]  /*4a10*/  LDCU UR4, c[0x0][0xb30] ;  /* 0x00016600ff0477ac */ /* 0x000ea20008000800 */
[----:B------:R-:W-:Y:S01]  /*4a20*/  UMOV UR21, 0x400 ;  /* 0x0000040000157882 */ /* 0x000fe20000000000 */
[----:B-1----:R-:W-:-:S02]  /*4a30*/  UIMAD.WIDE.U32 UR6, UR31, UR48, URZ ;  /* 0x000000301f0672a5 */ /* 0x002fc4000f8e00ff */
[----:B---3--:R-:W-:Y:S02]  /*4a40*/  UIMAD.WIDE.U32 UR8, UR30, UR51, URZ ;  /* 0x000000331e0872a5 */ /* 0x008fe4000f8e00ff */
[----:B------:R-:W-:Y:S02]  /*4a50*/  ULEA UR21, UR58, UR21, 0x18 ;  /* 0x000000153a157291 */ /* 0x000fe4000f8ec0ff */
[----:B------:R-:W-:Y:S02]  /*4a60*/  UPLOP3.LUT UP2, UPT, UPT, UPT, UPT, 0x40, 0x4 ;  /* 0x000000000004789c */ /* 0x000fe40003f4e870 */
[----:B------:R-:W-:Y:S02]  /*4a70*/  UIADD3 UR37, UPT, UPT, UR21, 0x98, URZ ;  /* 0x0000009815257890 */ /* 0x000fe4000fffe0ff */
[----:B------:R-:W-:Y:S02]  /*4a80*/  UIADD3 UR41, UPT, UPT, UR21, 0x80, URZ ;  /* 0x0000008015297890 */ /* 0x000fe4000fffe0ff */
[----:B------:R-:W-:-:S02]  /*4a90*/  UIADD3 UR33, UPT, UPT, UR21, 0x88, URZ ;  /* 0x0000008815217890 */ /* 0x000fc4000fffe0ff */
[----:B------:R-:W-:Y:S01]  /*4aa0*/  UIADD3 UR25, UPT, UPT, UR21, 0x90, URZ ;  /* 0x0000009015197890 */ /* 0x000fe2000fffe0ff */
[----:B------:R-:W-:Y:S01]  /*4ab0*/  UMOV UR6, UR7 ;  /* 0x0000000700067c82 */ /* 0x000fe20008000000 */
[----:B------:R-:W-:Y:S01]  /*4ac0*/  UMOV UR47, UR9 ;  /* 0x00000009002f7c82 */ /* 0x000fe20008000000 */
[----:B------:R-:W-:Y:S02]  /*4ad0*/  UISETP.GE.AND UP0, UPT, UR45, 0x1, UPT ;  /* 0x000000012d00788c */ /* 0x000fe4000bf06270 */
[----:B------:R-:W-:Y:S01]  /*4ae0*/  UISETP.NE.AND UP4, UPT, UR45, 0x1, UPT ;  /* 0x000000012d00788c */ /* 0x000fe2000bf85270 */
[----:B------:R-:W1:Y:S01]  /*4af0*/  LDCU.64 UR22, c[0x0][0xb28] ;  /* 0x00016500ff1677ac */ /* 0x000e620008000a00 */
[----:B------:R-:W-:Y:S02]  /*4b00*/  UISETP.NE.AND UP6, UPT, UR15, 0x1, UPT ;  /* 0x000000010f00788c */ /* 0x000fe4000bfc5270 */
[----:B------:R-:W-:Y:S02]  /*4b10*/  UISETP.NE.AND UP5, UPT, UR50, 0x1, UPT ;  /* 0x000000013200788c */ /* 0x000fe4000bfa5270 */
[----:B------:R-:W-:-:S02]  /*4b20*/  UPRMT UR37, UR58, 0x654, UR37 ;  /* 0x000006543a257896 */ /* 0x000fc40008000025 */
[----:B------:R-:W-:Y:S02]  /*4b30*/  USHF.R.U32.HI UR52, URZ, UR49, UR6 ;  /* 0x00000031ff347299 */ /* 0x000fe40008011606 */
[----:B------:R-:W-:Y:S02]  /*4b40*/  UPRMT UR46, UR58, 0x654, UR41 ;  /* 0x000006543a2e7896 */ /* 0x000fe40008000029 */
[----:B------:R-:W-:Y:S02]  /*4b50*/  UPRMT UR39, UR58, 0x654, UR33 ;  /* 0x000006543a277896 */ /* 0x000fe40008000021 */
[----:B------:R-:W-:Y:S02]  /*4b60*/  UPRMT UR38, UR58, 0x654, UR25 ;  /* 0x000006543a267896 */ /* 0x000fe40008000019 */
[----:B--2---:R-:W-:Y:S02]  /*4b70*/  USHF.R.U32.HI UR47, URZ, UR54, UR47 ;  /* 0x00000036ff2f7299 */ /* 0x004fe4000801162f */
[----:B------:R-:W-:-:S11]  /*4b80*/  UISETP.NE.AND UP3, UPT, UR4, 0x1, UPT ;  /* 0x000000010400788c */ /* 0x000fd6000bf65270 */
.L_x_100:
[C---:B------:R-:W-:Y:S02]  /*4b90*/  LEA R12, R14.reuse, UR21, 0x3 ;  /* 0x000000150e0c7c11 */ /* 0x040fe4000f8e18ff */
[----:B------:R-:W-:Y:S02]  /*4ba0*/  SHF.L.U32 R9, R13, 0x1f, RZ ;  /* 0x0000001f0d097819 */ /* 0x000fe400000006ff */
[----:B------:R-:W-:Y:S02]  /*4bb0*/  LEA R10, R14, UR21, 0x4 ;  /* 0x000000150e0a7c11 */ /* 0x000fe4000f8e20ff */
[----:B------:R-:W2:Y:S02]  /*4bc0*/  SYNCS.PHASECHK.TRANS64.TRYWAIT P0, [R12+URZ+0xd0], R9 ;  /* 0x0000d0090c0075a7 */ /* 0x000ea400080011ff */
[----:B--23--:R-:W-:Y:S05]  /*4bd0*/  @!P0 BRA `(.L_x_90) ;  /* 0x0000006000508947 */ /* 0x00cfea0003800000 */
.L_x_185:
[----:B--2---:R-:W2:Y:S01]  /*4be0*/  LDS.128 R8, [R10+0x160] ;  /* 0x000160000a087984 */ /* 0x004ea20000000c00 */
[----:B------:R-:W-:Y:S01]  /*4bf0*/  UISETP.GE.AND UP0, UPT, UR45, 0x1, UPT ;  /* 0x000000012d00788c */ /* 0x000fe2000bf06270 */
[----:B------:R-:W-:Y:S01]  /*4c00*/  @!PT LDS RZ, [RZ] ;  /* 0x00000000fffff984 */ /* 0x000fe20000000800 */
[----:B------:R-:W-:Y:S01]  /*4c10*/  @!PT LDS RZ, [RZ] ;  /* 0x00000000fffff984 */ /* 0x000fe20000000800 */
[----:B------:R-:W-:Y:S01]  /*4c20*/  @!PT LDS RZ, [RZ] ;  /* 0x00000000fffff984 */ /* 0x000fe20000000800 */
[----:B------:R-:W-:Y:S01]  /*4c30*/  @!PT LDS RZ, [RZ] ;  /* 0x00000000fffff984 */ /* 0x000fe20000000800 */
[----:B------:R3:W-:Y:S06]  /*4c40*/  MEMBAR.ALL.CTA ;  /* 0x0000000000007992 */ /* 0x0007ec0000008000 */
[----:B---3--:R-:W3:Y:S01]  /*4c50*/  FENCE.VIEW.ASYNC.S ;  /* 0x00000000000073c6 */ /* 0x008ee20000000000 */
[----:B--2---:R-:W-:Y:S11]  /*4c60*/  LOP3.LUT P0, RZ, R10, 0x1, RZ, 0xc0, !PT ;  /* 0x000000010aff7812 */ /* 0x004ff6000780c0ff */
[----:B------:R-:W-:Y:S02]  /*4c70*/  @!UPT UIADD3 URZ, UPT, UPT, URZ, URZ, URZ ;  /* 0x000000fffffff290 */ /* 0x000fe4000fffe0ff */
[----:B---3--:R-:W-:Y:S01]  /*4c80*/  VOTEU.ANY UP1, P0 ;  /* 0x0000000000ff7886 */ /* 0x008fe20000020100 */
[----:B------:R-:W-:Y:S11]  /*4c90*/  PLOP3.LUT P0, PT, PT, PT, UP1, 0x80, 0x8 ;  /* 0x000000000008781c */ /* 0x000ff60003f0f018 */
[----:B------:R-:W-:Y:S02]  /*4ca0*/  @!UPT UIADD3 URZ, UPT, UPT, URZ, URZ, URZ ;  /* 0x000000fffffff290 */ /* 0x000fe4000fffe0ff */
[----:B------:R-:W-:Y:S02]  /*4cb0*/  @P0 SHF.R.U32.HI R0, RZ, 0x10, R9 ;  /* 0x00000010ff000819 */ /* 0x000fe40000011609 */
[----:B------:R-:W-:Y:S02]  /*4cc0*/  @P0 MOV R6, R8 ;  /* 0x0000000800060202 */ /* 0x000fe40000000f00 */
[----:B------:R-:W-:Y:S01]  /*4cd0*/  @P0 R2UR UR4, R0 ;  /* 0x00000000000402ca */ /* 0x000fe200000e0000 */
[----:B------:R-:W-:Y:S01]  /*4ce0*/  VIADD R0, R12, 0xe0 ;  /* 0x000000e00c007836 */ /* 0x000fe20000000000 */
[----:B------:R-:W-:Y:S02]  /*4cf0*/  @P0 LOP3.LUT R8, R9, 0xffff, RZ, 0xc0, !PT ;  /* 0x0000ffff09080812 */ /* 0x000fe400078ec0ff */
[----:B------:R-:W-:Y:S02]  /*4d00*/  @P0 R2UR UR6, R6 ;  /* 0x00000000060602ca */ /* 0x000fe400000e0000 */
[----:B------:R-:W-:Y:S02]  /*4d10*/  PRMT R0, RZ, 0x654, R0 ;  /* 0x00000654ff007816 */ /* 0x000fe40000000000 */
[----:B------:R-:W-:Y:S02]  /*4d20*/  @P0 R2UR UR5, R8 ;  /* 0x00000000080502ca */ /* 0x000fe400000e0000 */
[----:B------:R2:W-:Y:S03]  /*4d30*/  SYNCS.ARRIVE.TRANS64.RED.A1T0 RZ, [R0+URZ], RZ ;  /* 0x000000ff00ff79a7 */ /* 0x0005e600081004ff */
[----:B------:R-:W-:Y:S04]  /*4d40*/  @UP1 UMOV UR29, UR4 ;  /* 0x00000004001d1c82 */ /* 0x000fe80008000000 */
[----:B------:R-:W-:Y:S04]  /*4d50*/  @UP1 UMOV UR14, UR6 ;  /* 0x00000006000e1c82 */ /* 0x000fe80008000000 */
[----:B------:R-:W-:Y:S01]  /*4d60*/  @UP1 UMOV UR13, UR5 ;  /* 0x00000005000d1c82 */ /* 0x000fe20008000000 */
[----:B------:R-:W-:Y:S05]  /*4d70*/  BRA.U !UP0, `(.L_x_91) ;  /* 0x0000000108a47547 */ /* 0x000fea000b800000 */
[----:B------:R-:W-:Y:S02]  /*4d80*/  UIMAD.WIDE.U32 UR16, UR13, UR51, URZ ;  /* 0x000000330d1072a5 */ /* 0x000fe4000f8e00ff */
[----:B------:R-:W-:Y:S02]  /*4d90*/  UIMAD.WIDE.U32 UR18, UR14, UR48, URZ ;  /* 0x000000300e1272a5 */ /* 0x000fe4000f8e00ff */
[----:B------:R-:W-:Y:S02]  /*4da0*/  USEL UR4, UR30, UR47, !UP5 ;  /* 0x0000002f1e047287 */ /* 0x000fe4000e800000 */
[----:B------:R-:W-:Y:S02]  /*4db0*/  USEL UR7, UR31, UR52, !UP6 ;  /* 0x000000341f077287 */ /* 0x000fe4000f000000 */
[----:B-1----:R-:W-:Y:S02]  /*4dc0*/  UIMAD.WIDE.U32 UR8, UR4, UR22, URZ ;  /* 0x00000016040872a5 */ /* 0x002fe4000f8e00ff */
[----:B------:R-:W-:Y:S01]  /*4dd0*/  UIMAD.WIDE.U32 UR10, UR7, UR22, URZ ;  /* 0x00000016070a72a5 */ /* 0x000fe2000f8e00ff */
[----:B------:R-:W-:Y:S02]  /*4de0*/  UMOV UR5, UR17 ;  /* 0x0000001100057c82 */ /* 0x000fe40008000000 */
[----:B------:R-:W-:Y:S03]  /*4df0*/  USHF.R.U32.HI UR6, URZ, UR54, UR5 ;  /* 0x00000036ff067299 */ /* 0x000fe60008011605 */
[----:B------:R-:W-:Y:S01]  /*4e00*/  UMOV UR5, UR19 ;  /* 0x0000001300057c82 */ /* 0x000fe20008000000 */
[----:B------:R-:W-:Y:S02]  /*4e10*/  USEL UR6, UR13, UR6, !UP5 ;  /* 0x000000060d067287 */ /* 0x000fe4000e800000 */
[----:B------:R-:W-:Y:S03]  /*4e20*/  USHF.R.U32.HI UR12, URZ, UR49, UR5 ;  /* 0x00000031ff0c7299 */ /* 0x000fe60008011605 */
[----:B------:R-:W-:Y:S02]  /*4e30*/  UMOV UR5, UR9 ;  /* 0x0000000900057c82 */ /* 0x000fe40008000000 */
[----:B------:R-:W-:Y:S03]  /*4e40*/  @UP4 USHF.R.U32.HI UR4, URZ, UR23, UR5 ;  /* 0x00000017ff044299 */ /* 0x000fe60008011605 */
[----:B------:R-:W-:Y:S01]  /*4e50*/  UMOV UR5, UR11 ;  /* 0x0000000b00057c82 */ /* 0x000fe20008000000 */
[----:B------:R-:W-:Y:S02]  /*4e60*/  UIMAD UR4, UR45, UR4, URZ ;  /* 0x000000042d0472a4 */ /* 0x000fe4000f8e02ff */
[----:B------:R-:W-:Y:S02]  /*4e70*/  @UP4 USHF.R.U32.HI UR7, URZ, UR23, UR5 ;  /* 0x00000017ff074299 */ /* 0x000fe40008011605 */
[----:B------:R-:W-:Y:S02]  /*4e80*/  UIMAD.WIDE.U32 UR10, UR6, UR22, URZ ;  /* 0x00000016060a72a5 */ /* 0x000fe4000f8e00ff */
[----:B------:R-:W-:Y:S02]  /*4e90*/  USEL UR5, UR14, UR12, !UP6 ;  /* 0x0000000c0e057287 */ /* 0x000fe4000f000000 */
[----:B------:R-:W-:Y:S02]  /*4ea0*/  UIMAD UR8, UR45, UR7, URZ ;  /* 0x000000072d0872a4 */ /* 0x000fe4000f8e02ff */
[----:B------:R-:W-:Y:S03]  /*4eb0*/  UISETP.GE.AND UP0, UPT, UR6, UR4, UPT ;  /* 0x000000040600728c */ /* 0x000fe6000bf06270 */
[----:B------:R-:W-:Y:S01]  /*4ec0*/  UMOV UR4, UR11 ;  /* 0x0000000b00047c82 */ /* 0x000fe20008000000 */
[----:B------:R-:W-:Y:S02]  /*4ed0*/  UISETP.GE.OR UP0, UPT, UR5, UR8, UP0 ;  /* 0x000000080500728c */ /* 0x000fe40008706670 */
[----:B------:R-:W-:Y:S02]  /*4ee0*/  USHF.R.U32.HI UR4, URZ, UR23, UR4 ;  /* 0x00000017ff047299 */ /* 0x000fe40008011604 */
[----:B------:R-:W-:Y:S02]  /*4ef0*/  UIMAD.WIDE.U32 UR8, UR5, UR22, URZ ;  /* 0x00000016050872a5 */ /* 0x000fe4000f8e00ff */
[----:B------:R-:W-:Y:S04]  /*4f00*/  USEL UR10, UR6, UR4, !UP4 ;  /* 0x00000004060a7287 */ /* 0x000fe8000e000000 */
[----:B------:R-:W-:Y:S01]  /*4f10*/  UIADD3 UR11, UPT, UPT, -UR10, URZ, URZ ;  /* 0x000000ff0a0b7290 */ /* 0x000fe2000fffe1ff */
[----:B------:R-:W-:Y:S02]  /*4f20*/  @!UP0 UMOV UR4, UR9 ;  /* 0x0000000900048c82 */ /* 0x000fe40008000000 */
[----:B------:R-:W-:Y:S02]  /*4f30*/  @!UP0 USHF.R.U32.HI UR4, URZ, UR23, UR4 ;  /* 0x00000017ff048299 */ /* 0x000fe40008011604 */
[----:B------:R-:W-:Y:S02]  /*4f40*/  UIMAD UR8, UR45, UR11, UR6 ;  /* 0x0000000b2d0872a4 */ /* 0x000fe4000f8e0206 */
[----:B------:R-:W-:Y:S04]  /*4f50*/  @!UP0 USEL UR4, UR5, UR4, !UP4 ;  /* 0x0000000405048287 */ /* 0x000fe8000e000000 */
[----:B------:R-:W-:Y:S02]  /*4f60*/  @!UP0 UIMAD UR7, UR7, UR8, UR4 ;  /* 0x00000008070782a4 */ /* 0x000fe4000f8e0204 */
[----:B------:R-:W-:Y:S02]  /*4f70*/  @!UP0 UIADD3 UR9, UPT, UPT, UR10, -UR4, URZ ;  /* 0x800000040a098290 */ /* 0x000fe4000fffe0ff */
[----:B------:R-:W-:Y:S02]  /*4f80*/  UIADD3 UR8, UPT, UPT, -UR6, URZ, URZ ;  /* 0x000000ff06087290 */ /* 0x000fe4000fffe1ff */
[----:B------:R-:W-:Y:S02]  /*4f90*/  UIADD3 UR4, UPT, UPT, -UR5, URZ, URZ ;  /* 0x000000ff05047290 */ /* 0x000fe4000fffe1ff */
[----:B------:R-:W-:Y:S03]  /*4fa0*/  @!UP0 UIMAD UR6, UR9, UR45, UR5 ;  /* 0x0000002d090682a4 */ /* 0x000fe6000f8e0205 */
[----:B------:R-:W-:Y:S01]  /*4fb0*/  @!UP0 UMOV UR5, UR7 ;  /* 0x0000000700058c82 */ /* 0x000fe20008000000 */
[----:B------:R-:W-:Y:S02]  /*4fc0*/  UIMAD UR7, UR15, UR4, UR14 ;  /* 0x000000040f0772a4 */ /* 0x000fe4000f8e020e */
[----:B------:R-:W-:Y:S02]  /*4fd0*/  UIMAD UR4, UR50, UR8, UR13 ;  /* 0x00000008320472a4 */ /* 0x000fe4000f8e020d */
[----:B------:R-:W-:Y:S02]  /*4fe0*/  UIMAD UR14, UR5, UR15, UR7 ;  /* 0x0000000f050e72a4 */ /* 0x000fe4000f8e0207 */
[----:B------:R-:W-:Y:S11]  /*4ff0*/  UIMAD UR13, UR6, UR50, UR4 ;  /* 0x00000032060d72a4 */ /* 0x000ff6000f8e0204 */
[----:B------:R-:W-:Y:S01]  /*5000*/  @!UPT UIADD3 URZ, UPT, UPT, URZ, URZ, URZ ;  /* 0x000000fffffff290 */ /* 0x000fe2000fffe0ff */
.L_x_91:
[----:B------:R-:W3:Y:S01]  /*5010*/  @!UP3 LDCU.128 UR8, c[0x0][0xb10] ;  /* 0x00016200ff08b7ac */ /* 0x000ee20008000c00 */
[C---:B----4-:R-:W-:Y:S02]  /*5020*/  ISETP.NE.U32.AND P1, PT, R4.reuse, RZ, PT ;  /* 0x000000ff0400720c */ /* 0x050fe40003f25070 */
[----:B------:R-:W-:Y:S02]  /*5030*/  ISETP.NE.U32.AND P0, PT, R4, RZ, PT ;  /* 0x000000ff0400720c */ /* 0x000fe40003f05070 */
[C---:B------:R-:W-:Y:S02]  /*5040*/  ISETP.NE.AND.EX P1, PT, R5.reuse, RZ, PT, P1 ;  /* 0x000000ff0500720c */ /* 0x040fe40003f25310 */
[----:B------:R-:W-:Y:S01]  /*5050*/  ISETP.NE.AND.EX P0, PT, R5, RZ, PT, P0 ;  /* 0x000000ff0500720c */ /* 0x000fe20003f05300 */
[----:B------:R-:W4:Y:S01]  /*5060*/  @!UP3 LDCU UR5, c[0x0][0xb0c] ;  /* 0x00016180ff05b7ac */ /* 0x000f220008000800 */
[----:B------:R-:W-:Y:S01]  /*5070*/  SHF.L.U32 R9, R15, 0x1f, RZ ;  /* 0x0000001f0f097819 */ /* 0x000fe200000006ff */
[----:B------:R-:W-:Y:S02]  /*5080*/  USHF.L.U32 UR42, UR26, 0x8, URZ ;  /* 0x000000081a2a7899 */ /* 0x000fe400080006ff */
[----:B------:R-:W-:Y:S02]  /*5090*/  USHF.L.U32 UR43, UR20, 0x6, URZ ;  /* 0x00000006142b7899 */ /* 0x000fe400080006ff */
[----:B---3--:R-:W-:Y:S07]  /*50a0*/  UIMAD.WIDE.U32 UR6, UR14, UR8, URZ ;  /* 0x000000080e0672a5 */ /* 0x008fee000f8e00ff */
[----:B------:R-:W-:Y:S01]  /*50b0*/  @!UP3 UMOV UR4, UR7 ;  /* 0x000000070004bc82 */ /* 0x000fe20008000000 */
[----:B----4-:R-:W-:Y:S02]  /*50c0*/  @!UP3 UISETP.NE.AND UP0, UPT, UR5, 0x1, UPT ;  /* 0x000000010500b88c */ /* 0x010fe4000bf05270 */
[----:B------:R-:W-:Y:S02]  /*50d0*/  @!UP3 USHF.R.U32.HI UR4, URZ, UR9, UR4 ;  /* 0x00000009ff04b299 */ /* 0x000fe40008011604 */
[----:B------:R-:W-:Y:S02]  /*50e0*/  UIMAD.WIDE.U32 UR6, UR13, UR11, URZ ;  /* 0x0000000b0d0672a5 */ /* 0x000fe4000f8e00ff */
[----:B------:R-:W-:Y:S02]  /*50f0*/  @!UP3 USEL UR8, UR14, UR4, !UP0 ;  /* 0x000000040e08b287 */ /* 0x000fe4000c000000 */
[----:B------:R-:W-:Y:S03]  /*5100*/  @!UP3 UISETP.NE.AND UP0, UPT, UR10, 0x1, UPT ;  /* 0x000000010a00b88c */ /* 0x000fe6000bf05270 */
[----:B------:R-:W-:Y:S02]  /*5110*/  @!UP3 UMOV UR6, UR7 ;  /* 0x000000070006bc82 */ /* 0x000fe40008000000 */
[----:B------:R-:W3:Y:S02]  /*5120*/  @!UP3 LDCU UR4, c[0x0][0xb20] ;  /* 0x00016400ff04b7ac */ /* 0x000ee40008000800 */
[----:B---3--:R-:W-:Y:S04]  /*5130*/  @!UP3 USHF.R.U32.HI UR6, URZ, UR4, UR6 ;  /* 0x00000004ff06b299 */ /* 0x008fe80008011606 */
[----:B------:R-:W-:Y:S04]  /*5140*/  @!UP3 USEL UR6, UR13, UR6, !UP0 ;  /* 0x000000060d06b287 */ /* 0x000fe8000c000000 */
[----:B------:R-:W-:Y:S02]  /*5150*/  @!UP3 UIADD3 UR4, UPT, UPT, -UR8, UR6, URZ ;  /* 0x000000060804b290 */ /* 0x000fe4000fffe1ff */
[----:B------:R-:W-:Y:S02]  /*5160*/  @!UP3 UIADD3 UR6, UPT, UPT, UR8, -UR6, URZ ;  /* 0x800000060806b290 */ /* 0x000fe4000fffe0ff */
[----:B------:R-:W-:Y:S02]  /*5170*/  @!UP3 UIMAD UR14, UR4, UR5, UR14 ;  /* 0x00000005040eb2a4 */ /* 0x000fe4000f8e020e */
[----:B------:R-:W-:Y:S01]  /*5180*/  @!UP3 UIMAD UR13, UR6, UR10, UR13 ;  /* 0x0000000a060db2a4 */ /* 0x000fe2000f8e020d */
[----:B------:R-:W-:Y:S11]  /*5190*/  BRA.U UP2, `(.L_x_92) ;  /* 0x0000000102107547 */ /* 0x000ff6000b800000 */
[----:B--2---:R-:W-:Y:S04]  /*51a0*/  MOV R0, UR53 ;  /* 0x0000003500007c02 */ /* 0x004fe80008000f00 */
[----:B------:R-:W-:Y:S04]  /*51b0*/  SHF.L.U32 R11, R0, 0x1f, RZ ;  /* 0x0000001f000b7819 */ /* 0x000fe800000006ff */
[----:B------:R-:W2:Y:S02]  /*51c0*/  SYNCS.PHASECHK.TRANS64.TRYWAIT P2, [UR21+0xc8], R11 ;  /* 0x0000c80bff0075a7 */ /* 0x000ea40008041115 */
[----:B--2---:R-:W-:Y:S05]  /*51d0*/  @!P2 BRA `(.L_x_93) ;  /* 0x0000005800e4a947 */ /* 0x004fea0003800000 */
.L_x_92:
[----:B------:R-:W-:Y:S05]  /*51e0*/  @!P1 BRA `(.L_x_94) ;  /* 0x0000000000309947 */ /* 0x000fea0003800000 */
[----:B------:R-:W-:Y:S01]  /*51f0*/  ISETP.NE.U32.AND P1, PT, R2, RZ, PT ;  /* 0x000000ff0200720c */ /* 0x000fe20003f25070 */
[----:B------:R-:W3:Y:S01]  /*5200*/  LDCU.64 UR4, c[0x0][0x358] ;  /* 0x00006b00ff0477ac */ /* 0x000ee20008000a00 */
[----:B------:R-:W-:Y:S02]  /*5210*/  IMAD.MOV.U32 R90, RZ, RZ, 0x1 ;  /* 0x00000001ff5a7424 */ /* 0x000fe400078e00ff */
[----:B------:R-:W-:Y:S11]  /*5220*/  ISETP.NE.AND.EX P1, PT, R3, RZ, PT, P1 ;  /* 0x000000ff0300720c */ /* 0x000ff60003f25310 */
[----:B------:R-:W-:Y:S02]  /*5230*/  @!UPT UIADD3 URZ, UPT, UPT, URZ, URZ, URZ ;  /* 0x000000fffffff290 */ /* 0x000fe4000fffe0ff */
[----:B--2---:R-:W2:Y:S01]  /*5240*/  @P1 LDC.64 R10, c[0x0][0x888] ;  /* 0x00022200ff0a1b82 */ /* 0x004ea20000000a00 */
[----:B------:R-:W-:Y:S04]  /*5250*/  @P1 IMAD R0, R4, UR36, RZ ;  /* 0x0000002404001c24 */ /* 0x000fe8000f8e02ff */
[----:B--2---:R-:W-:Y:S04]  /*5260*/  @P1 IMAD.WIDE R10, R0, 0x4, R10 ;  /* 0x00000004000a1825 */ /* 0x004fe800078e020a */
[----:B------:R-:W-:Y:S01]  /*5270*/  HFMA2 R0, -RZ, RZ, 0, 5.9604644775390625e-08 ;  /* 0x00000001ff007431 */ /* 0x000fe200000001ff */
[----:B---3-5:R3:W5:Y:S04]  /*5280*/  @P1 LDG.E R41, desc[UR4][R10.64] ;  /* 0x000000040a291981 */ /* 0x028768000c1e1900 */
[----:B------:R-:W-:Y:S01]  /*5290*/  @!P1 PRMT R90, R0, 0x7610, R90 ;  /* 0x00007610005a9816 */ /* 0x000fe2000000005a */
[----:B---3--:R-:W4:Y:S06]  /*52a0*/  @!P1 LDC R41, c[0x0][0x880] ;  /* 0x00022000ff299b82 */ /* 0x008f2c0000000800 */
.L_x_94:
[----:B----45:R-:W-:Y:S01]  /*52b0*/  @!P0 FSETP.EQ.AND P1, PT, R41, RZ, PT ;  /* 0x000000ff2900820b */ /* 0x030fe20003f22000 */
[----:B------:R-:W-:Y:S01]  /*52c0*/  @!UPT UIADD3 URZ, UPT, UPT, URZ, URZ, URZ ;  /* 0x000000fffffff290 */ /* 0x000fe2000fffe0ff */
[----:B------:R-:W-:Y:S11]  /*52d0*/  @!P0 BRA `(.L_x_95) ;  /* 0x0000000000188947 */ /* 0x000ff60003800000 */
[----:B------:R-:W-:Y:S02]  /*52e0*/  LOP3.LUT P0, RZ, R90, 0xff, RZ, 0xc0, !PT ;  /* 0x000000ff5aff7812 */ /* 0x000fe4000780c0ff */
[----:B------:R-:W-:Y:S04]  /*52f0*/  ISETP.NE.U32.AND P1, PT, R2, RZ, PT ;  /* 0x000000ff0200720c */ /* 0x000fe80003f25070 */
[----:B------:R-:W-:Y:S04]  /*5300*/  ISETP.NE.AND.EX P1, PT, R3, RZ, PT, P1 ;  /* 0x000000ff0300720c */ /* 0x000fe80003f25310 */
[----:B------:R-:W-:Y:S03]  /*5310*/  PLOP3.LUT P1, PT, P1, PT, PT, 0x8, 0x80 ;  /* 0x000000000080781c */ /* 0x000fe60000f2e170 */
[----:B------:R-:W-:Y:S11]  /*5320*/  @P0 FSETP.EQ.AND P1, PT, R41, RZ, PT ;  /* 0x000000ff2900020b */ /* 0x000ff60003f22000 */
[----:B------:R-:W-:Y:S02]  /*5330*/  @!UPT UIADD3 URZ, UPT, UPT, URZ, URZ, URZ ;  /* 0x000000fffffff290 */ /* 0x000fe4000fffe0ff */
.L_x_95:
[----:B------:R-:W3:Y:S01]  /*5340*/  SYNCS.PHASECHK.TRANS64.TRYWAIT P2, [UR21+0xa0], R9 ;  /* 0x0000a009ff0075a7 */ /* 0x000ee20008041115 */
[----:B------:R-:W-:Y:S04]  /*5350*/  ELECT P0, URZ, PT ;  /* 0x0000000000ff782f */ /* 0x000fe80003800000 */
[----:B------:R-:W-:Y:S11]  /*5360*/  PLOP3.LUT P1, PT, P1, P0, PT, 0xf2, 0x2f ;  /* 0x00000000002f781c */ /* 0x000ff60000f21e72 */
[----:B------:R-:W-:Y:S02]  /*5370*/  @!UPT UIADD3 URZ, UPT, UPT, URZ, URZ, URZ ;  /* 0x000000fffffff290 */ /* 0x000fe4000fffe0ff */
[----:B------:R-:W-:Y:S05]  /*5380*/  @!P1 IADD3 R8, P0, PT, R16, 0x580, RZ ;  /* 0x0000058010089810 */ /* 0x000fea0007f1e0ff */
[----:B------:R-:W-:Y:S01]  /*5390*/  @!P1 IMAD.X R6, RZ, RZ, R17, P0 ;  /* 0x000000ffff069224 */ /* 0x000fe200000e0611 */
[----:B---3--:R-:W-:Y:S07]  /*53a0*/  @!P2 BRA `(.L_x_96) ;  /* 0x000000580088a947 */ /* 0x008fee0003800000 */
.L_x_188:
[----:B------:R-:W-:Y:S01]  /*53b0*/  @!P1 R2UR UR5, R8 ;  /* 0x00000000080592ca */ /* 0x000fe200000e0000 */
[----:B------:R-:W-:Y:S01]  /*53c0*/  VOTEU.ALL UP0, P1 ;  /* 0x0000000000ff7886 */ /* 0x000fe20000800000 */
[----:B------:R-:W-:Y:S01]  /*53d0*/  @!P1 R2UR UR4, R6 ;  /* 0x00000000060492ca */ /* 0x000fe200000e0000 */
[----:B------:R-:W-:Y:S01]  /*53e0*/  UMOV UR6, 0x0 ;  /* 0x0000000000067882 */ /* 0x000fe20000000000 */
[----:B------:R-:W-:Y:S01]  /*53f0*/  UMOV UR7, 0x10000000 ;  /* 0x1000000000077882 */ /* 0x000fe20000000000 */
[----:B------:R-:W-:Y:S01]  /*5400*/  UMOV UR44, UR36 ;  /* 0x00000024002c7c82 */ /* 0x000fe20008000000 */
[----:B------:R-:W-:Y:S01]  /*5410*/  @!UP0 UIADD3 UR40, UPT, UPT, UR21, 0x200, URZ ;  /* 0x0000020015288890 */ /* 0x000fe2000fffe0ff */
[----:B--2---:R-:W-:Y:S01]  /*5420*/  @!P1 IMAD.MOV.U32 R0, RZ, RZ, 0x1000 ;  /* 0x00001000ff009424 */ /* 0x004fe200078e00ff */
[----:B------:R-:W-:Y:S01]  /*5430*/  @!UP0 UIADD3 UR10, UPT, UPT, UR42, 0x80, URZ ;  /* 0x000000802a0a8890 */ /* 0x000fe2000fffe0ff */
[----:B------:R-:W-:Y:S01]  /*5440*/  @!P1 IADD3 R8, P0, PT, R16, 0x580, RZ ;  /* 0x0000058010089810 */ /* 0x000fe20007f1e0ff */
[----:B------:R-:W-:Y:S01]  /*5450*/  @!UP0 UIADD3 UR8, UPT, UPT, UR21, 0xa00, URZ ;  /* 0x00000a0015088890 */ /* 0x000fe2000fffe0ff */
[----:B------:R-:W-:Y:S02]  /*5460*/  VOTEU.ALL UP0, P1 ;  /* 0x0000000000ff7886 */ /* 0x000fe40000800000 */
[----:B------:R-:W-:Y:S01]  /*5470*/  IMAD.U32 R10, RZ, RZ, UR5 ;  /* 0x00000005ff0a7e24 */ /* 0x000fe2000f8e00ff */
[----:B------:R-:W-:Y:S01]  /*5480*/  UMOV UR9, UR41 ;  /* 0x0000002900097c82 */ /* 0x000fe20008000000 */
[----:B------:R-:W-:Y:S01]  /*5490*/  IMAD.U32 R11, RZ, RZ, UR4 ;  /* 0x00000004ff0b7e24 */ /* 0x000fe2000f8e00ff */
[----:B------:R-:W-:Y:S01]  /*54a0*/  UMOV UR11, UR43 ;  /* 0x0000002b000b7c82 */ /* 0x000fe20008000000 */
[----:B------:R-:W-:Y:S01]  /*54b0*/  UMOV UR12, UR36 ;  /* 0x00000024000c7c82 */ /* 0x000fe20008000000 */
[----:B------:R-:W-:Y:S01]  /*54c0*/  @!P1 R2UR UR4, R10 ;  /* 0x000000000a0492ca */ /* 0x000fe200000e0000 */
[----:B------:R-:W-:Y:S01]  /*54d0*/  @!P1 IMAD.X R6, RZ, RZ, R17, P0 ;  /* 0x000000ffff069224 */ /* 0x000fe200000e0611 */
[----:B------:R-:W-:Y:S11]  /*54e0*/  @!P1 R2UR UR5, R11 ;  /* 0x000000000b0592ca */ /* 0x000ff600000e0000 */
[----:B------:R-:W-:Y:S02]  /*54f0*/  @!UPT UIADD3 URZ, UPT, UPT, URZ, URZ, URZ ;  /* 0x000000fffffff290 */ /* 0x000fe4000fffe0ff */
[----:B------:R2:W-:Y:S01]  /*5500*/  @!UP0 UTMALDG.3D [UR40], [UR4], desc[UR6] ;  /* 0x00000628040085b4 */ /* 0x0005e20008011000 */
[----:B------:R-:W-:Y:S05]  /*5510*/  VOTEU.ALL UP0, P1 ;  /* 0x0000000000ff7886 */ /* 0x000fea0000800000 */
[----:B------:R2:W-:Y:S01]  /*5520*/  @!UP0 UTMALDG.3D [UR8], [UR4], desc[UR6] ;  /* 0x00000608040085b4 */ /* 0x0005e20008011000 */
[----:B------:R2:W-:Y:S01]  /*5530*/  @!P1 SYNCS.ARRIVE.TRANS64.RED.A0TR RZ, [UR21+0x80], R0 ;  /* 0x00008000ffff99a7 */ /* 0x0005e20008300415 */
[----:B------:R-:W-:Y:S01]  /*5540*/  SYNCS.ARRIVE.TRANS64.RED.A1T0 RZ, [UR46], RZ ;  /* 0x000000ffffff79a7 */ /* 0x000fe2000810042e */
[----:B------:R-:W3:Y:S02]  /*5550*/  SYNCS.PHASECHK.TRANS64.TRYWAIT P2, [UR21+0xa8], R9 ;  /* 0x0000a809ff0075a7 */ /* 0x000ee40008041115 */
[----:B--23--:R-:W-:Y:S05]  /*5560*/  @!P2 BRA `(.L_x_97) ;  /* 0x000000580030a947 */ /* 0x00cfea0003800000 */
.L_x_190:
        /* <DEDUP_REMOVED lines=10> */
[----:B------:R-:W-:Y:S02]  /*5610*/  @!UP0 UIADD3 UR10, UPT, UPT, UR42, 0xa0, URZ ;  /* 0x000000a02a0a8890 */ /* 0x000fe4000fffe0ff */
[----:B------:R-:W-:Y:S01]  /*5620*/  @!UP0 UIADD3 UR8, UPT, UPT, UR21, 0x1a00, URZ ;  /* 0x00001a0015088890 */ /* 0x000fe2000fffe0ff */
[----:B------:R-:W-:Y:S01]  /*5630*/  IMAD.U32 R10, RZ, RZ, UR5 ;  /* 0x00000005ff0a7e24 */ /* 0x000fe2000f8e00ff */
[----:B------:R-:W-:Y:S01]  /*5640*/  VOTEU.ALL UP0, P1 ;  /* 0x0000000000ff7886 */ /* 0x000fe20000800000 */
[----:B------:R-:W-:Y:S01]  /*5650*/  IMAD.U32 R11, RZ, RZ, UR4 ;  /* 0x00000004ff0b7e24 */ /* 0x000fe2000f8e00ff */
[----:B------:R-:W-:Y:S01]  /*5660*/  UMOV UR9, UR33 ;  /* 0x0000002100097c82 */ /* 0x000fe20008000000 */
[----:B------:R-:W-:Y:S01]  /*5670*/  UMOV UR11, UR43 ;  /* 0x0000002b000b7c82 */ /* 0x000fe20008000000 */
[----:B------:R-:W-:Y:S01]  /*5680*/  @!P1 R2UR UR4, R10 ;  /* 0x000000000a0492ca */ /* 0x000fe200000e0000 */
[----:B------:R-:W-:Y:S01]  /*5690*/  UMOV UR12, UR36 ;  /* 0x00000024000c7c82 */ /* 0x000fe20008000000 */
[----:B------:R-:W-:Y:S01]  /*56a0*/  @!P1 R2UR UR5, R11 ;  /* 0x000000000b0592ca */ /* 0x000fe200000e0000 */
[----:B------:R-:W-:Y:S11]  /*56b0*/  @!P1 IMAD.X R6, RZ, RZ, R17, P0 ;  /* 0x000000ffff069224 */ /* 0x000ff600000e0611 */
[----:B------:R-:W-:Y:S01]  /*56c0*/  @!UPT UIADD3 URZ, UPT, UPT, URZ, URZ, URZ ;  /* 0x000000fffffff290 */ /* 0x000fe2000fffe0ff */
[----:B------:R2:W-:Y:S01]  /*56d0*/  @!UP0 UTMALDG.3D [UR32], [UR4], desc[UR6] ;  /* 0x00000620040085b4 */ /* 0x0005e20008011000 */
[----:B------:R-:W-:Y:S05]  /*56e0*/  VOTEU.ALL UP0, P1 ;  /* 0x0000000000ff7886 */ /* 0x000fea0000800000 */
[----:B------:R2:W-:Y:S01]  /*56f0*/  @!UP0 UTMALDG.3D [UR8], [UR4], desc[UR6] ;  /* 0x00000608040085b4 */ /* 0x0005e20008011000 */
[----:B------:R2:W-:Y:S01]  /*5700*/  @!P1 SYNCS.ARRIVE.TRANS64.RED.A0TR RZ, [UR21+0x88], R0 ;  /* 0x00008800ffff99a7 */ /* 0x0005e20008300415 */
[----:B------:R-:W-:Y:S01]  /*5710*/  SYNCS.ARRIVE.TRANS64.RED.A1T0 RZ, [UR39], RZ ;  /* 0x000000ffffff79a7 */ /* 0x000fe20008100427 */
[----:B------:R-:W3:Y:S02]  /*5720*/  SYNCS.PHASECHK.TRANS64.TRYWAIT P2, [UR21+0xb0], R9 ;  /* 0x0000b009ff0075a7 */ /* 0x000ee40008041115 */
[----:B--23--:R-:W-:Y:S05]  /*5730*/  @!P2 BRA `(.L_x_98) ;  /* 0x0000005400d4a947 */ /* 0x00cfea0003800000 */
.L_x_192:
        /* <DEDUP_REMOVED lines=9> */
[----:B------:R-:W-:Y:S01]  /*57d0*/  VIADD R14, R14, 0x1 ;  /* 0x000000010e0e7836 */ /* 0x000fe20000000000 */
        /* <DEDUP_REMOVED lines=10> */
[----:B------:R-:W-:Y:S11]  /*5880*/  UMOV UR12, UR36 ;  /* 0x00000024000c7c82 */ /* 0x000ff60008000000 */
        /* <DEDUP_REMOVED lines=8> */
.L_x_194:
[----:B------:R-:W-:Y:S01]  /*5910*/  UIADD3 UR26, UPT, UPT, UR13, UR62, URZ ;  /* 0x0000003e0d1a7290 */ /* 0x000fe2000fffe0ff */
[----:B------:R-:W-:Y:S01]  /*5920*/  @!P1 IADD3 R6, P0, PT, R16, 0x580, RZ ;  /* 0x0000058010069810 */ /* 0x000fe20007f1e0ff */
[----:B------:R-:W-:Y:S01]  /*5930*/  UPLOP3.LUT UP2, UPT, UPT, UPT, UPT, 0x80, 0x8 ;  /* 0x000000000008789c */ /* 0x000fe20003f4f070 */
[----:B------:R-:W-:Y:S01]  /*5940*/  LOP3.LUT R15, R15, 0x1, RZ, 0x3c, !PT ;  /* 0x000000010f0f7812 */ /* 0x000fe200078e3cff */
[----:B------:R-:W-:Y:S01]  /*5950*/  VOTEU.ALL UP0, P1 ;  /* 0x0000000000ff7886 */ /* 0x000fe20000800000 */
[----:B------:R-:W-:Y:S01]  /*5960*/  @!P1 R2UR UR5, R6 ;  /* 0x00000000060592ca */ /* 0x000fe200000e0000 */
[----:B--2---:R-:W-:Y:S01]  /*5970*/  @!P1 IMAD.X R0, RZ, RZ, R17, P0 ;  /* 0x000000ffff009224 */ /* 0x004fe200000e0611 */
[----:B------:R-:W-:Y:S01]  /*5980*/  UMOV UR6, 0x0 ;  /* 0x0000000000067882 */ /* 0x000fe20000000000 */
[----:B------:R-:W-:Y:S01]  /*5990*/  UMOV UR7, 0x10000000 ;  /* 0x1000000000077882 */ /* 0x000fe20000000000 */
[----:B------:R-:W-:Y:S01]  /*59a0*/  @!UP0 UIADD3 UR18, UPT, UPT, UR42, 0x60, URZ ;  /* 0x000000602a128890 */ /* 0x000fe2000fffe0ff */
[----:B------:R-:W-:Y:S01]  /*59b0*/  ISETP.NE.AND P0, PT, R14, 0x2, PT ;  /* 0x000000020e00780c */ /* 0x000fe20003f05270 */
[----:B------:R-:W-:Y:S01]  /*59c0*/  @!UP0 UIADD3 UR16, UPT, UPT, UR21, 0x3200, URZ ;  /* 0x0000320015108890 */ /* 0x000fe2000fffe0ff */
[----:B------:R-:W-:Y:S01]  /*59d0*/  @!P1 R2UR UR4, R0 ;  /* 0x00000000000492ca */ /* 0x000fe200000e0000 */
[----:B------:R-:W-:Y:S01]  /*59e0*/  @!UP0 UIADD3 UR17, UPT, UPT, UR21, 0x98, URZ ;  /* 0x0000009815118890 */ /* 0x000fe2000fffe0ff */
[----:B------:R-:W-:Y:S01]  /*59f0*/  SEL R0, RZ, 0x1, P0 ;  /* 0x00000001ff007807 */ /* 0x000fe20000000000 */
[----:B------:R-:W-:Y:S01]  /*5a00*/  @!UP0 UIADD3 UR10, UPT, UPT, UR42, 0xe0, URZ ;  /* 0x000000e02a0a8890 */ /* 0x000fe2000fffe0ff */
[----:B------:R-:W-:Y:S01]  /*5a10*/  SEL R14, R14, RZ, P0 ;  /* 0x000000ff0e0e7207 */ /* 0x000fe20000000000 */
[----:B------:R-:W-:Y:S01]  /*5a20*/  @!UP0 UIADD3 UR8, UPT, UPT, UR21, 0x3a00, URZ ;  /* 0x00003a0015088890 */ /* 0x000fe2000fffe0ff */
[----:B------:R-:W-:Y:S01]  /*5a30*/  IMAD.U32 R8, RZ, RZ, UR5 ;  /* 0x00000005ff087e24 */ /* 0x000fe2000f8e00ff */
[----:B------:R-:W-:Y:S01]  /*5a40*/  VOTEU.ALL UP0, P1 ;  /* 0x0000000000ff7886 */ /* 0x000fe20000800000 */
[----:B------:R-:W-:Y:S01]  /*5a50*/  UMOV UR19, UR43 ;  /* 0x0000002b00137c82 */ /* 0x000fe20008000000 */
[----:B------:R-:W-:Y:S01]  /*5a60*/  UMOV UR20, UR36 ;  /* 0x0000002400147c82 */ /* 0x000fe20008000000 */
[----:B------:R-:W-:Y:S01]  /*5a70*/  UMOV UR11, UR43 ;  /* 0x0000002b000b7c82 */ /* 0x000fe20008000000 */
[----:B------:R-:W-:Y:S01]  /*5a80*/  UMOV UR12, UR36 ;  /* 0x00000024000c7c82 */ /* 0x000fe20008000000 */
[----:B------:R-:W-:Y:S01]  /*5a90*/  UMOV UR9, UR17 ;  /* 0x0000001100097c82 */ /* 0x000fe20008000000 */
[----:B------:R-:W-:Y:S01]  /*5aa0*/  IMAD.U32 R9, RZ, RZ, UR4 ;  /* 0x00000004ff097e24 */ /* 0x000fe2000f8e00ff */
[----:B------:R-:W-:Y:S01]  /*5ab0*/  @!P1 R2UR UR4, R8 ;  /* 0x00000000080492ca */ /* 0x000fe200000e0000 */
[----:B------:R-:W-:Y:S01]  /*5ac0*/  UMOV UR36, UR29 ;  /* 0x0000001d00247c82 */ /* 0x000fe20008000000 */
[----:B------:R-:W-:Y:S02]  /*5ad0*/  LOP3.LUT R13, R13, R0, RZ, 0x3c, !PT ;  /* 0x000000000d0d7212 */ /* 0x000fe400078e3cff */
[----:B------:R-:W-:Y:S11]  /*5ae0*/  @!P1 R2UR UR5, R9 ;  /* 0x00000000090592ca */ /* 0x000ff600000e0000 */
[----:B------:R-:W-:Y:S02]  /*5af0*/  @!UPT UIADD3 URZ, UPT, UPT, URZ, URZ, URZ ;  /* 0x000000fffffff290 */ /* 0x000fe4000fffe0ff */
[----:B------:R2:W-:Y:S01]  /*5b00*/  @!UP0 UTMALDG.3D [UR16], [UR4], desc[UR6] ;  /* 0x00000610040085b4 */ /* 0x0005e20008011000 */
[----:B------:R-:W-:Y:S05]  /*5b10*/  VOTEU.ALL UP0, P1 ;  /* 0x0000000000ff7886 */ /* 0x000fea0000800000 */
[----:B------:R3:W-:Y:S01]  /*5b20*/  @!UP0 UTMALDG.3D [UR8], [UR4], desc[UR6] ;  /* 0x00000608040085b4 */ /* 0x0007e20008011000 */
[----:B------:R3:W-:Y:S01]  /*5b30*/  @!P1 SYNCS.ARRIVE.TRANS64.RED.A0TR RZ, [UR21+0x98], R7 ;  /* 0x00009807ffff99a7 */ /* 0x0007e20008300415 */
[----:B------:R-:W-:Y:S01]  /*5b40*/  SYNCS.ARRIVE.TRANS64.RED.A1T0 RZ, [UR37], RZ ;  /* 0x000000ffffff79a7 */ /* 0x000fe20008100425 */
[----:B--2---:R-:W-:Y:S01]  /*5b50*/  UIADD3 UR20, UPT, UPT, UR14, UR59, URZ ;  /* 0x0000003b0e147290 */ /* 0x004fe2000fffe0ff */
[----:B------:R-:W-:Y:S11]  /*5b60*/  BRA.U UP1, `(.L_x_100) ;  /* 0xfffffff101087547 */ /* 0x000ff6000b83ffff */
[----:B------:R-:W-:-:S04]  /*5b70*/  SHF.L.U32 R3, R15, 0x1f, RZ ;  /* 0x0000001f0f037819 */ /* 0x000fc800000006ff */
[----:B------:R-:W2:Y:S02]  /*5b80*/  SYNCS.PHASECHK.TRANS64.TRYWAIT P0, [UR21+0xa0], R3 ;  /* 0x0000a003ff0075a7 */ /* 0x000ea40008001115 */
[----:B--2---:R-:W-:Y:S05]  /*5b90*/  @!P0 BRA `(.L_x_101) ;  /* 0x0000005000ec8947 */ /* 0x004fea0003800000 */
.L_x_196:
[----:B------:R-:W4:Y:S02]  /*5ba0*/  SYNCS.PHASECHK.TRANS64.TRYWAIT P0, [UR21+0xa8], R3 ;  /* 0x0000a803ff0075a7 */ /* 0x000f240008001115 */
[----:B----4-:R-:W-:Y:S05]  /*5bb0*/  @!P0 BRA `(.L_x_102) ;  /* 0x0000005000fc8947 */ /* 0x010fea0003800000 */
.L_x_198:
[----:B------:R-:W4:Y:S02]  /*5bc0*/  SYNCS.PHASECHK.TRANS64.TRYWAIT P0, [UR21+0xb0], R3 ;  /* 0x0000b003ff0075a7 */ /* 0x000f240008001115 */
[----:B----4-:R-:W-:Y:S05]  /*5bd0*/  @!P0 BRA `(.L_x_103) ;  /* 0x00000054000c8947 */ /* 0x010fea0003800000 */
.L_x_200:
[----:B--2---:R-:W-:-:S07]  /*5be0*/  MOV R0, UR21 ;  /* 0x0000001500007c02 */ /* 0x004fce0008000f00 */
.L_x_104:
[----:B--2---:R-:W-:-:S04]  /*5bf0*/  SHF.L.U32 R3, R15, 0x1f, RZ ;  /* 0x0000001f0f037819 */ /* 0x004fc800000006ff */
[----:B------:R2:W4:Y:S03]  /*5c00*/  SYNCS.PHASECHK.TRANS64.TRYWAIT P0, [R0+URZ+0xb8], R3 ;  /* 0x0000b803000075a7 */ /* 0x00052600080011ff */
[----:B----4-:R-:W-:Y:S05]  /*5c10*/  @!P0 NANOSLEEP.SYNCS 0x989680 ;  /* 0x009896800000895d */ /* 0x010fea0003900000 */
[----:B------:R-:W4:Y:S02]  /*5c20*/  @!P0 SYNCS.PHASECHK.TRANS64 P0, [R0+URZ+0xb8], R3 ;  /* 0x0000b803000085a7 */ /* 0x000f2400080010ff */
[----:B-1-34-:R-:W-:Y:S05]  /*5c30*/  @P0 EXIT ;  /* 0x000000000000094d */ /* 0x01afea0003800000 */
[----:B------:R-:W-:Y:S05]  /*5c40*/  BRA `(.L_x_104) ;  /* 0xfffffffc00e87947 */ /* 0x000fea000383ffff */
.L_x_89:
[----:B------:R-:W-:-:S06]  /*5c50*/  UISETP.GE.AND UP0, UPT, UR22, 0x4, UPT ;  /* 0x000000041600788c */ /* 0x000fcc000bf06270 */
[----:B------:R-:W-:-:S13]  /*5c60*/  PLOP3.LUT P0, PT, PT, PT, UP0, 0x80, 0x8 ;  /* 0x000000000008781c */ /* 0x000fda0003f0f008 */
[----:B------:R-:W-:Y:S05]  /*5c70*/  @!P0 EXIT ;  /* 0x000000000000894d */ /* 0x000fea0003800000 */
[----:B------:R-:W-:Y:S01]  /*5c80*/  BAR.SYNC.DEFER_BLOCKING 0x6, 0xa0 ;  /* 0x0182800000007b1d */ /* 0x000fe20000010000 */
[C---:B------:R-:W-:Y:S01]  /*5c90*/  IMAD.SHL.U32 R89, R99.reuse, 0x20, RZ ;  /* 0x0000002063597824 */ /* 0x040fe200078e00ff */
[----:B------:R-:W-:Y:S01]  /*5ca0*/  CS2R R96, SRZ ;  /* 0x0000000000607805 */ /* 0x000fe2000001ff00 */
[C---:B------:R-:W-:Y:S01]  /*5cb0*/  IMAD.SHL.U32 R5, R99.reuse, 0x4, RZ ;  /* 0x0000000463057824 */ /* 0x040fe200078e00ff */
[----:B------:R-:W-:Y:S01]  /*5cc0*/  CS2R R94, SRZ ;  /* 0x00000000005e7805 */ /* 0x000fe2000001ff00 */
[----:B------:R-:W-:Y:S01]  /*5cd0*/  IMAD.U32 R37, R99, 0x10000, RZ ;  /* 0x0001000063257824 */ /* 0x000fe200078e00ff */
[----:B------:R-:W-:Y:S01]  /*5ce0*/  UMOV UR43, 0x400 ;  /* 0x00000400002b7882 */ /* 0x000fe20000000000 */
[----:B------:R-:W-:Y:S01]  /*5cf0*/  LOP3.LUT R4, R89, 0x80, RZ, 0xc0, !PT ;  /* 0x0000008059047812 */ /* 0x000fe200078ec0ff */
[----:B------:R-:W-:Y:S01]  /*5d00*/  ULEA UR43, UR58, UR43, 0x18 ;  /* 0x0000002b3a2b7291 */ /* 0x000fe2000f8ec0ff */
[----:B------:R-:W1:Y:S01]  /*5d10*/  LDC.64 R84, c[0x0][0x888] ;  /* 0x00022200ff547b82 */ /* 0x000e620000000a00 */
[C---:B------:R-:W-:Y:S01]  /*5d20*/  IMAD.SHL.U32 R7, R91.reuse, 0x400, RZ ;  /* 0x000004005b077824 */ /* 0x040fe200078e00ff */
[----:B------:R-:W-:Y:S01]  /*5d30*/  LOP3.LUT R5, R4, 0x10, R5, 0xf8, !PT ;  /* 0x0000001004057812 */ /* 0x000fe200078ef805 */
[----:B------:R-:W-:Y:S01]  /*5d40*/  IMAD.SHL.U32 R4, R91, 0x200000, RZ ;  /* 0x002000005b047824 */ /* 0x000fe200078e00ff */
[C---:B------:R-:W-:Y:S01]  /*5d50*/  LOP3.LUT R88, R89.reuse, 0xb60, RZ, 0xc0, !PT ;  /* 0x00000b6059587812 */ /* 0x040fe200078ec0ff */
[----:B------:R-:W-:Y:S01]  /*5d60*/  UIADD3 UR4, UPT, UPT, UR43, 0x4200, URZ ;  /* 0x000042002b047890 */ /* 0x000fe2000fffe0ff */
[----:B------:R-:W-:Y:S01]  /*5d70*/  LOP3.LUT P0, RZ, R89, 0x80, RZ, 0xc0, !PT ;  /* 0x0000008059ff7812 */ /* 0x000fe2000780c0ff */
[----:B------:R-:W-:Y:S01]  /*5d80*/  IMAD.MOV.U32 R36, RZ, RZ, RZ ;  /* 0x000000ffff247224 */ /* 0x000fe200078e00ff */
[----:B------:R-:W2:Y:S01]  /*5d90*/  LDC.64 R86, c[0x0][0x890] ;  /* 0x00022400ff567b82 */ /* 0x000ea20000000a00 */
[----:B------:R-:W-:Y:S01]  /*5da0*/  LOP3.LUT R4, R4, 0x200000, RZ, 0xc0, !PT ;  /* 0x0020000004047812 */ /* 0x000fe200078ec0ff */
[----:B------:R-:W-:Y:S01]  /*5db0*/  IMAD.MOV.U32 R93, RZ, RZ, RZ ;  /* 0x000000ffff5d7224 */ /* 0x000fe200078e00ff */
[----:B------:R-:W-:Y:S01]  /*5dc0*/  LOP3.LUT R88, R88, 0x400, R7, 0xf8, !PT ;  /* 0x0000040058587812 */ /* 0x000fe200078ef807 */
[----:B------:R-:W-:Y:S01]  /*5dd0*/  IMAD.U32 R98, RZ, RZ, UR4 ;  /* 0x00000004ff627e24 */ /* 0x000fe2000f8e00ff */
[----:B------:R-:W-:Y:S01]  /*5de0*/  LOP3.LUT R37, R4, 0x400000, R37, 0xf8, !PT ;  /* 0x0040000004257812 */ /* 0x000fe200078ef825 */
[----:B------:R-:W3:Y:S01]  /*5df0*/  LDCU UR57, c[0x0][0x370] ;  /* 0x00006e00ff3977ac */ /* 0x000ee20008000800 */
[----:B------:R-:W4:Y:S01]  /*5e00*/  LDS R0, [UR43+0x180] ;  /* 0x0001802bff007984 */ /* 0x000f220008000800 */
[----:B------:R-:W1:Y:S01]  /*5e10*/  LDC.64 R82, c[0x0][0x8b0] ;  /* 0x00022c00ff527b82 */ /* 0x000e620000000a00 */
[----:B------:R-:W-:Y:S01]  /*5e20*/  LOP3.LUT R88, R88, R5, RZ, 0xfc, !PT ;  /* 0x0000000558587212 */ /* 0x000fe200078efcff */
[----:B------:R-:W1:Y:S01]  /*5e30*/  LDCU.64 UR60, c[0x0][0x348] ;  /* 0x00006900ff3c77ac */ /* 0x000e620008000a00 */
[----:B------:R-:W-:Y:S01]  /*5e40*/  LOP3.LUT R99, R99, 0x60, RZ, 0xc0, !PT ;  /* 0x0000006063637812 */ /* 0x000fe200078ec0ff */
[----:B------:R-:W1:Y:S04]  /*5e50*/  LDCU UR42, c[0x0][0xb0c] ;  /* 0x00016180ff2a77ac */ /* 0x000e680008000800 */
[----:B------:R-:W1:Y:S01]  /*5e60*/  LDC.64 R80, c[0x0][0x8a8] ;  /* 0x00022a00ff507b82 */ /* 0x000e620000000a00 */
[----:B------:R-:W1:Y:S01]  /*5e70*/  LDCU UR39, c[0x0][0xb30] ;  /* 0x00016600ff2777ac */ /* 0x000e620008000800 */
[----:B------:R-:W1:Y:S01]  /*5e80*/  LDCU.64 UR46, c[0x0][0x888] ;  /* 0x00011100ff2e77ac */ /* 0x000e620008000a00 */
[----:B------:R-:W1:Y:S01]  /*5e90*/  LDCU.64 UR40, c[0x0][0xb28] ;  /* 0x00016500ff2877ac */ /* 0x000e620008000a00 */
[----:B------:R-:W1:Y:S01]  /*5ea0*/  LDCU.128 UR52, c[0x0][0xb10] ;  /* 0x00016200ff3477ac */ /* 0x000e620008000c00 */
[----:B------:R-:W1:Y:S01]  /*5eb0*/  LDCU UR56, c[0x0][0x374] ;  /* 0x00006e80ff3877ac */ /* 0x000e620008000800 */
[----:B------:R-:W-:Y:S01]  /*5ec0*/  UIADD3 UR63, UPT, UPT, UR43, 0x200, URZ ;  /* 0x000002002b3f7890 */ /* 0x000fe2000fffe0ff */
[----:B----4-:R-:W-:Y:S01]  /*5ed0*/  IMAD.IADD R37, R0, 0x1, R37 ;  /* 0x0000000100257824 */ /* 0x010fe200078e0225 */
[----:B--23--:R-:W-:-:S10]  /*5ee0*/  P2R R0, PR, RZ, 0x1 ;  /* 0x00000001ff007803 */ /* 0x00cfd40000000000 */
.L_x_146:
[C---:B------:R-:W-:Y:S02]  /*5ef0*/  LEA R3, R93.reuse, UR43, 0x3 ;  /* 0x0000002b5d037c11 */ /* 0x040fe4000f8e18ff */
[----:B------:R-:W-:Y:S02]  /*5f00*/  SHF.L.U32 R0, R96, 0x1f, RZ ;  /* 0x0000001f60007819 */ /* 0x000fe400000006ff */
[----:B------:R-:W-:Y:S02]  /*5f10*/  LEA R5, R93, UR43, 0x4 ;  /* 0x0000002b5d057c11 */ /* 0x000fe4000f8e20ff */
[----:B--2---:R-:W2:Y:S02]  /*5f20*/  SYNCS.PHASECHK.TRANS64.TRYWAIT P0, [R3+URZ+0xd0], R0 ;  /* 0x0000d000030075a7 */ /* 0x004ea400080011ff */
[----:B--2---:R-:W-:Y:S05]  /*5f30*/  @!P0 BRA `(.L_x_105) ;  /* 0x00000050004c8947 */ /* 0x004fea0003800000 */
.L_x_201:
[----:B------:R-:W3:Y:S01]  /*5f40*/  LDS.128 R4, [R5+0x160] ;  /* 0x0001600005047984 */ /* 0x000ee20000000c00 */
[----:B------:R-:W-:Y:S01]  /*5f50*/  UISETP.GE.AND UP0, UPT, UR45, 0x1, UPT ;  /* 0x000000012d00788c */ /* 0x000fe2000bf06270 */
[----:B------:R-:W-:Y:S01]  /*5f60*/  @!PT LDS RZ, [RZ] ;  /* 0x00000000fffff984 */ /* 0x000fe20000000800 */
[----:B------:R-:W-:Y:S01]  /*5f70*/  @!PT LDS RZ, [RZ] ;  /* 0x00000000fffff984 */ /* 0x000fe20000000800 */
[----:B------:R-:W-:Y:S01]  /*5f80*/  @!PT LDS RZ, [RZ] ;  /* 0x00000000fffff984 */ /* 0x000fe20000000800 */
[----:B------:R-:W-:Y:S01]  /*5f90*/  @!PT LDS RZ, [RZ] ;  /* 0x00000000fffff984 */ /* 0x000fe20000000800 */
[----:B------:R4:W-:Y:S06]  /*5fa0*/  MEMBAR.ALL.CTA ;  /* 0x0000000000007992 */ /* 0x0009ec0000008000 */
[----:B----4-:R-:W4:Y:S01]  /*5fb0*/  FENCE.VIEW.ASYNC.S ;  /* 0x00000000000073c6 */ /* 0x010f220000000000 */
[----:B---3--:R-:W-:Y:S11]  /*5fc0*/  LOP3.LUT P0, RZ, R6, 0x1, RZ, 0xc0, !PT ;  /* 0x0000000106ff7812 */ /* 0x008ff6000780c0ff */
[----:B------:R-:W-:Y:S02]  /*5fd0*/  @!UPT UIADD3 URZ, UPT, UPT, URZ, URZ, URZ ;  /* 0x000000fffffff290 */ /* 0x000fe4000fffe0ff */
[----:B----4-:R-:W-:Y:S01]  /*5fe0*/  VOTEU.ANY UP1, P0 ;  /* 0x0000000000ff7886 */ /* 0x010fe20000020100 */
[----:B------:R-:W-:Y:S01]  /*5ff0*/  PLOP3.LUT P0, PT, PT, PT, UP1, 0x80, 0x8 ;  /* 0x000000000008781c */ /* 0x000fe20003f0f018 */
[----:B------:R-:W-:Y:S11]  /*6000*/  UP2UR UR44, UPR, URZ, 0x2 ;  /* 0x00000002ff2c7883 */ /* 0x000ff60008000000 */
[----:B------:R-:W-:Y:S01]  /*6010*/  @!UPT UIADD3 URZ, UPT, UPT, URZ, URZ, URZ ;  /* 0x000000fffffff290 */ /* 0x000fe2000fffe0ff */
[----:B--2---:R-:W-:Y:S02]  /*6020*/  @P0 SHF.R.U32.HI R0, RZ, 0x10, R5 ;  /* 0x00000010ff000819 */ /* 0x004fe40000011605 */
        /* <DEDUP_REMOVED lines=12> */
[----:B------:R-:W3:Y:S01]  /*60f0*/  LDCU UR12, c[0x0][0xb20] ;  /* 0x00016400ff0c77ac */ /* 0x000ee20008000800 */
[----:B-1----:R-:W-:Y:S02]  /*6100*/  UIMAD.WIDE.U32 UR4, UR56, UR55, URZ ;  /* 0x00000037380472a5 */ /* 0x002fe4000f8e00ff */
[----:B------:R-:W-:Y:S02]  /*6110*/  UIMAD.WIDE.U32 UR6, UR57, UR52, URZ ;  /* 0x00000034390672a5 */ /* 0x000fe4000f8e00ff */
[----:B------:R-:W-:Y:S02]  /*6120*/  UISETP.NE.AND UP0, UPT, UR54, 0x1, UPT ;  /* 0x000000013600788c */ /* 0x000fe4000bf05270 */
[----:B------:R-:W-:Y:S02]  /*6130*/  UIMAD.WIDE.U32 UR8, UR37, UR55, URZ ;  /* 0x00000037250872a5 */ /* 0x000fe4000f8e00ff */
[----:B------:R-:W-:Y:S02]  /*6140*/  UIMAD.WIDE.U32 UR10, UR38, UR52, URZ ;  /* 0x00000034260a72a5 */ /* 0x000fe4000f8e00ff */
[----:B------:R-:W-:Y:S02]  /*6150*/  UISETP.NE.AND UP1, UPT, UR42, 0x1, UPT ;  /* 0x000000012a00788c */ /* 0x000fe4000bf25270 */
[----:B------:R-:W-:Y:S01]  /*6160*/  UISETP.NE.AND UP2, UPT, UR45, 0x1, UPT ;  /* 0x000000012d00788c */ /* 0x000fe2000bf45270 */
[----:B------:R-:W-:Y:S02]  /*6170*/  UMOV UR4, UR5 ;  /* 0x0000000500047c82 */ /* 0x000fe40008000000 */
[----:B---3--:R-:W-:Y:S03]  /*6180*/  USHF.R.U32.HI UR5, URZ, UR12, UR4 ;  /* 0x0000000cff057299 */ /* 0x008fe60008011604 */
[----:B------:R-:W-:Y:S02]  /*6190*/  UMOV UR4, UR7 ;  /* 0x0000000700047c82 */ /* 0x000fe40008000000 */
[----:B------:R-:W-:Y:S02]  /*61a0*/  USHF.R.U32.HI UR7, URZ, UR53, UR4 ;  /* 0x00000035ff077299 */ /* 0x000fe40008011604 */
[----:B------:R-:W-:Y:S02]  /*61b0*/  USEL UR4, UR56, UR5, !UP0 ;  /* 0x0000000538047287 */ /* 0x000fe4000c000000 */
[----:B------:R-:W-:Y:S01]  /*61c0*/  USEL UR7, UR57, UR7, !UP1 ;  /* 0x0000000739077287 */ /* 0x000fe2000c800000 */
[----:B------:R-:W-:Y:S01]  /*61d0*/  UMOV UR5, UR9 ;  /* 0x0000000900057c82 */ /* 0x000fe20008000000 */
[----:B------:R-:W-:Y:S02]  /*61e0*/  UIMAD.WIDE.U32 UR8, UR4, UR40, URZ ;  /* 0x00000028040872a5 */ /* 0x000fe4000f8e00ff */
[----:B------:R-:W-:Y:S03]  /*61f0*/  USHF.R.U32.HI UR6, URZ, UR12, UR5 ;  /* 0x0000000cff067299 */ /* 0x000fe60008011605 */
[----:B------:R-:W-:Y:S01]  /*6200*/  UMOV UR5, UR11 ;  /* 0x0000000b00057c82 */ /* 0x000fe20008000000 */
[----:B------:R-:W-:Y:S02]  /*6210*/  UIMAD.WIDE.U32 UR10, UR7, UR40, URZ ;  /* 0x00000028070a72a5 */ /* 0x000fe4000f8e00ff */
[----:B------:R-:W-:Y:S02]  /*6220*/  USHF.R.U32.HI UR12, URZ, UR53, UR5 ;  /* 0x00000035ff0c7299 */ /* 0x000fe40008011605 */
[----:B------:R-:W-:Y:S01]  /*6230*/  USEL UR6, UR37, UR6, !UP0 ;  /* 0x0000000625067287 */ /* 0x000fe2000c000000 */
[----:B------:R-:W-:Y:S02]  /*6240*/  UMOV UR5, UR9 ;  /* 0x0000000900057c82 */ /* 0x000fe40008000000 */
[----:B------:R-:W-:Y:S01]  /*6250*/  UMOV UR10, UR11 ;  /* 0x0000000b000a7c82 */ /* 0x000fe20008000000 */
[----:B------:R-:W-:Y:S02]  /*6260*/  @UP2 USHF.R.U32.HI UR4, URZ, UR41, UR5 ;  /* 0x00000029ff042299 */ /* 0x000fe40008011605 */
[----:B------:R-:W-:Y:S02]  /*6270*/  @UP2 USHF.R.U32.HI UR7, URZ, UR41, UR10 ;  /* 0x00000029ff072299 */ /* 0x000fe4000801160a */
[----:B------:R-:W-:Y:S02]  /*6280*/  UIMAD UR4, UR45, UR4, URZ ;  /* 0x000000042d0472a4 */ /* 0x000fe4000f8e02ff */
        /* <DEDUP_REMOVED lines=8> */
[----:B------:R-:W-:Y:S02]  /*6310*/  USEL UR11, UR6, UR4, !UP2 ;  /* 0x00000004060b7287 */ /* 0x000fe4000d000000 */
[----:B------:R-:W-:Y:S02]  /*6320*/  UIADD3 UR8, UPT, UPT, -UR5, URZ, URZ ;  /* 0x000000ff05087290 */ /* 0x000fe4000fffe1ff */
[----:B------:R-:W-:Y:S01]  /*6330*/  UIADD3 UR10, UPT, UPT, -UR11, URZ, URZ ;  /* 0x000000ff0b0a7290 */ /* 0x000fe2000fffe1ff */
[----:B------:R-:W-:Y:S01]  /*6340*/  @!UP0 UMOV UR4, UR9 ;  /* 0x0000000900048c82 */ /* 0x000fe20008000000 */
[----:B------:R-:W-:Y:S02]  /*6350*/  UIADD3 UR9, UPT, UPT, -UR6, URZ, URZ ;  /* 0x000000ff06097290 */ /* 0x000fe4000fffe1ff */
[----:B------:R-:W-:Y:S02]  /*6360*/  @!UP0 USHF.R.U32.HI UR4, URZ, UR41, UR4 ;  /* 0x00000029ff048299 */ /* 0x000fe40008011604 */
[----:B------:R-:W-:Y:S02]  /*6370*/  UIMAD UR10, UR45, UR10, UR6 ;  /* 0x0000000a2d0a72a4 */ /* 0x000fe4000f8e0206 */
[----:B------:R-:W-:Y:S04]  /*6380*/  @!UP0 USEL UR4, UR5, UR4, !UP2 ;  /* 0x0000000405048287 */ /* 0x000fe8000d000000 */
[----:B------:R-:W-:Y:S02]  /*6390*/  @!UP0 UIMAD UR10, UR7, UR10, UR4 ;  /* 0x0000000a070a82a4 */ /* 0x000fe4000f8e0204 */
[----:B------:R-:W-:Y:S02]  /*63a0*/  @!UP0 UIADD3 UR11, UPT, UPT, UR11, -UR4, URZ ;  /* 0x800000040b0b8290 */ /* 0x000fe4000fffe0ff */
[----:B------:R-:W-:Y:S02]  /*63b0*/  UIMAD UR7, UR42, UR8, UR38 ;  /* 0x000000082a0772a4 */ /* 0x000fe4000f8e0226 */
[----:B------:R-:W-:Y:S02]  /*63c0*/  @!UP0 UIMAD UR6, UR11, UR45, UR5 ;  /* 0x0000002d0b0682a4 */ /* 0x000fe4000f8e0205 */
[----:B------:R-:W-:Y:S01]  /*63d0*/  UIMAD UR4, UR54, UR9, UR37 ;  /* 0x00000009360472a4 */ /* 0x000fe2000f8e0225 */
[----:B------:R-:W-:Y:S02]  /*63e0*/  @!UP0 UMOV UR5, UR10 ;  /* 0x0000000a00058c82 */ /* 0x000fe40008000000 */
[----:B------:R-:W-:Y:S02]  /*63f0*/  UIMAD UR38, UR5, UR42, UR7 ;  /* 0x0000002a052672a4 */ /* 0x000fe4000f8e0207 */
[----:B------:R-:W-:Y:S11]  /*6400*/  UIMAD UR37, UR6, UR54, UR4 ;  /* 0x00000036062572a4 */ /* 0x000ff6000f8e0204 */
[----:B------:R-:W-:Y:S01]  /*6410*/  @!UPT UIADD3 URZ, UPT, UPT, URZ, URZ, URZ ;  /* 0x000000fffffff290 */ /* 0x000fe2000fffe0ff */
.L_x_106:
[----:B-1----:R-:W-:Y:S01]  /*6420*/  UISETP.NE.AND UP0, UPT, UR39, 0x1, UPT ;  /* 0x000000012700788c */ /* 0x002fe2000bf05270 */
[----:B------:R-:W-:Y:S01]  /*6430*/  IADD3 R93, PT, PT, R93, 0x1, RZ ;  /* 0x000000015d5d7810 */ /* 0x000fe20007ffe0ff */
[----:B------:R-:W-:Y:S02]  /*6440*/  USHF.L.U32 UR50, UR20, 0x6, URZ ;  /* 0x0000000614327899 */ /* 0x000fe400080006ff */
[----:B------:R-:W-:Y:S07]  /*6450*/  USHF.L.U32 UR49, UR26, 0x8, URZ ;  /* 0x000000081a317899 */ /* 0x000fee00080006ff */
[----:B------:R-:W1:Y:S01]  /*6460*/  @!UP0 LDCU.128 UR12, c[0x0][0xb10] ;  /* 0x00016200ff0c87ac */ /* 0x000e620008000c00 */
[----:B------:R-:W3:Y:S01]  /*6470*/  @!UP0 LDCU UR5, c[0x0][0xb0c] ;  /* 0x00016180ff0587ac */ /* 0x000ee20008000800 */
[----:B------:R-:W4:Y:S01]  /*6480*/  @!UP0 LDCU UR10, c[0x0][0xb20] ;  /* 0x00016400ff0a87ac */ /* 0x000f220008000800 */
[----:B-1----:R-:W-:Y:S02]  /*6490*/  UIMAD.WIDE.U32 UR8, UR38, UR12, URZ ;  /* 0x0000000c260872a5 */ /* 0x002fe4000f8e00ff */
[----:B------:R-:W-:Y:S02]  /*64a0*/  UIMAD.WIDE.U32 UR6, UR37, UR15, URZ ;  /* 0x0000000f250672a5 */ /* 0x000fe4000f8e00ff */
[----:B------:R-:W-:Y:S03]  /*64b0*/  @!UP0 UISETP.NE.AND UP1, UPT, UR14, 0x1, UPT ;  /* 0x000000010e00888c */ /* 0x000fe6000bf25270 */
[----:B------:R-:W-:Y:S01]  /*64c0*/  @!UP0 UMOV UR4, UR9 ;  /* 0x0000000900048c82 */ /* 0x000fe20008000000 */
[----:B---3--:R-:W-:Y:S02]  /*64d0*/  @!UP0 UISETP.NE.AND UP2, UPT, UR5, 0x1, UPT ;  /* 0x000000010500888c */ /* 0x008fe4000bf45270 */
[----:B------:R-:W-:Y:S01]  /*64e0*/  @!UP0 USHF.R.U32.HI UR4, URZ, UR13, UR4 ;  /* 0x0000000dff048299 */ /* 0x000fe20008011604 */
[----:B------:R-:W-:Y:S02]  /*64f0*/  @!UP0 UMOV UR6, UR7 ;  /* 0x0000000700068c82 */ /* 0x000fe40008000000 */
[----:B----4-:R-:W-:Y:S02]  /*6500*/  @!UP0 USHF.R.U32.HI UR6, URZ, UR10, UR6 ;  /* 0x0000000aff068299 */ /* 0x010fe40008011606 */
[----:B------:R-:W-:Y:S02]  /*6510*/  @!UP0 USEL UR7, UR38, UR4, !UP2 ;  /* 0x0000000426078287 */ /* 0x000fe4000d000000 */
[----:B------:R-:W-:Y:S04]  /*6520*/  @!UP0 USEL UR6, UR37, UR6, !UP1 ;  /* 0x0000000625068287 */ /* 0x000fe8000c800000 */
[----:B------:R-:W-:Y:S02]  /*6530*/  @!UP0 UIADD3 UR4, UPT, UPT, -UR7, UR6, URZ ;  /* 0x0000000607048290 */ /* 0x000fe4000fffe1ff */
[----:B------:R-:W-:Y:S02]  /*6540*/  @!UP0 UIADD3 UR6, UPT, UPT, UR7, -UR6, URZ ;  /* 0x8000000607068290 */ /* 0x000fe4000fffe0ff */
[----:B------:R-:W-:Y:S02]  /*6550*/  @!UP0 UIMAD UR38, UR4, UR5, UR38 ;  /* 0x00000005042682a4 */ /* 0x000fe4000f8e0226 */
[----:B------:R-:W-:Y:S02]  /*6560*/  @!UP0 UIMAD UR37, UR6, UR14, UR37 ;  /* 0x0000000e062582a4 */ /* 0x000fe4000f8e0225 */
[----:B------:R-:W-:Y:S09]  /*6570*/  ULOP3.LUT UP0, URZ, UR63, 0x90, URZ, 0xc0, !UPT ;  /* 0x000000903fff7892 */ /* 0x000ff2000f80c0ff */
[----:B------:R-:W-:Y:S05]  /*6580*/  BRA.U !UP0, `(.L_x_107) ;  /* 0x0000000108407547 */ /* 0x000fea000b800000 */
[----:B------:R-:W1:Y:S01]  /*6590*/  LDCU.64 UR8, c[0x4][0x88] ;  /* 0x01001100ff0877ac */ /* 0x000e620008000a00 */
[----:B------:R-:W-:Y:S01]  /*65a0*/  MOV R3, 0x0 ;  /* 0x0000000000037802 */ /* 0x000fe20000000f00 */
[----:B------:R-:W-:Y:S02]  /*65b0*/  HFMA2 R12, -RZ, RZ, 0, 5.9604644775390625e-08 ;  /* 0x00000001ff0c7431 */ /* 0x000fe400000001ff */
[----:B------:R-:W-:Y:S02]  /*65c0*/  IMAD.MOV.U32 R8, RZ, RZ, 0x70 ;  /* 0x00000070ff087424 */ /* 0x000fe400078e00ff */
[----:B------:R-:W-:Y:S01]  /*65d0*/  IMAD.MOV.U32 R13, RZ, RZ, RZ ;  /* 0x000000ffff0d7224 */ /* 0x000fe200078e00ff */
[----:B------:R-:W3:Y:S01]  /*65e0*/  LDCU.64 UR6, c[0x4][0x90] ;  /* 0x01001200ff0677ac */ /* 0x000ee20008000a00 */
[----:B------:R-:W4:Y:S01]  /*65f0*/  LDC.64 R2, c[0x4][R3] ;  /* 0x0100000003027b82 */ /* 0x000f220000000a00 */
[----:B------:R-:W2:Y:S01]  /*6600*/  LDCU.64 UR4, c[0x4][0x8] ;  /* 0x01000100ff0477ac */ /* 0x000ea20008000a00 */
[----:B-1----:R-:W-:Y:S01]  /*6610*/  MOV R5, UR9 ;  /* 0x0000000900057c02 */ /* 0x002fe20008000f00 */
[----:B------:R-:W-:Y:S01]  /*6620*/  IMAD.U32 R4, RZ, RZ, UR8 ;  /* 0x00000008ff047e24 */ /* 0x000fe2000f8e00ff */
[----:B---3--:R-:W-:Y:S01]  /*6630*/  MOV R7, UR7 ;  /* 0x0000000700077c02 */ /* 0x008fe20008000f00 */
[----:B------:R-:W-:Y:S01]  /*6640*/  IMAD.U32 R6, RZ, RZ, UR6 ;  /* 0x00000006ff067e24 */ /* 0x000fe2000f8e00ff */
[----:B--2---:R-:W-:Y:S01]  /*6650*/  MOV R11, UR5 ;  /* 0x00000005000b7c02 */ /* 0x004fe20008000f00 */
[----:B------:R-:W-:Y:S02]  /*6660*/  IMAD.U32 R10, RZ, RZ, UR4 ;  /* 0x00000004ff0a7e24 */ /* 0x000fe4000f8e00ff */
[----:B------:R-:W-:Y:S07]  /*6670*/  LEPC R20, `(.L_x_107) ;  /* 0x000000001014794e */ /* 0x000fee0000000000 */
[----:B----45:R-:W-:Y:S05]  /*6680*/  CALL.ABS.NOINC R2 ;  /* 0x0000000002007343 */ /* 0x030fea0003c00000 */
.L_x_107:
[----:B------:R-:W-:Y:S01]  /*6690*/  LOP3.LUT P0, RZ, R98, 0x90, RZ, 0xc0, !PT ;  /* 0x0000009062ff7812 */ /* 0x000fe2000780c0ff */
[----:B------:R-:W-:Y:S11]  /*66a0*/  BSSY.RECONVERGENT B6, `(.L_x_108) ;  /* 0x0000013000067945 */ /* 0x000ff60003800200 */
[----:B------:R-:W-:Y:S01]  /*66b0*/  @!UPT UIADD3 URZ, UPT, UPT, URZ, URZ, URZ ;  /* 0x000000fffffff290 */ /* 0x000fe2000fffe0ff */
[----:B------:R-:W-:Y:S05]  /*66c0*/  @!P0 BRA `(.L_x_109) ;  /* 0x0000000000408947 */ /* 0x000fea0003800000 */
        /* <DEDUP_REMOVED lines=16> */
.L_x_109:
[----:B------:R-:W-:Y:S05]  /*67d0*/  BSYNC.RECONVERGENT B6 ;  /* 0x0000000000067941 */ /* 0x000fea0003800200 */
.L_x_108:
[----:B------:R-:W-:Y:S02]  /*67e0*/  ISETP.NE.U32.AND P0, PT, RZ, UR46, PT ;  /* 0x0000002eff007c0c */ /* 0x000fe4000bf05070 */
[C---:B------:R-:W-:Y:S02]  /*67f0*/  ISETP.NE.U32.AND P4, PT, R86.reuse, RZ, PT ;  /* 0x000000ff5600720c */ /* 0x040fe40003f85070 */
[----:B------:R-:W-:Y:S02]  /*6800*/  ISETP.NE.U32.AND P1, PT, R86, RZ, PT ;  /* 0x000000ff5600720c */ /* 0x000fe40003f25070 */
[----:B------:R-:W-:Y:S02]  /*6810*/  ISETP.NE.AND.EX P0, PT, RZ, UR47, PT, P0 ;  /* 0x0000002fff007c0c */ /* 0x000fe4000bf05300 */
[C---:B------:R-:W-:Y:S02]  /*6820*/  ISETP.NE.AND.EX P4, PT, R87.reuse, RZ, PT, P4 ;  /* 0x000000ff5700720c */ /* 0x040fe40003f85340 */
[----:B------:R-:W-:Y:S02]  /*6830*/  ISETP.NE.AND.EX P1, PT, R87, RZ, P0, P1 ;  /* 0x000000ff5700720c */ /* 0x000fe40000725310 */
[----:B------:R-:W-:Y:S02]  /*6840*/  ISETP.NE.U32.AND P5, PT, R82, RZ, PT ;  /* 0x000000ff5200720c */ /* 0x000fe40003fa5070 */
[----:B------:R-:W-:Y:S02]  /*6850*/  ISETP.NE.U32.AND P2, PT, RZ, UR46, PT ;  /* 0x0000002eff007c0c */ /* 0x000fe4000bf45070 */
[----:B------:R-:W-:Y:S02]  /*6860*/  PLOP3.LUT P0, PT, PT, PT, PT, 0x8, 0x80 ;  /* 0x000000000080781c */ /* 0x000fe40003f0e170 */
[----:B------:R-:W-:Y:S02]  /*6870*/  ISETP.NE.AND.EX P5, PT, R83, RZ, PT, P5 ;  /* 0x000000ff5300720c */ /* 0x000fe40003fa5350 */
[----:B------:R-:W-:Y:S03]  /*6880*/  ISETP.NE.AND.EX P2, PT, RZ, UR47, PT, P2 ;  /* 0x0000002fff007c0c */ /* 0x000fe6000bf45320 */
[----:B------:R-:W-:Y:S01]  /*6890*/  @!P1 PLOP3.LUT P0, PT, P4, PT, PT, 0x80, 0x8 ;  /* 0x000000000008981c */ /* 0x000fe2000270f070 */
[----:B------:R-:W-:Y:S01]  /*68a0*/  @!UPT UIADD3 URZ, UPT, UPT, URZ, URZ, URZ ;  /* 0x000000fffffff290 */ /* 0x000fe2000fffe0ff */
[----:B------:R-:W-:Y:S11]  /*68b0*/  @!P4 BRA `(.L_x_110) ;  /* 0x000000000030c947 */ /* 0x000ff60003800000 */
[----:B------:R-:W-:Y:S01]  /*68c0*/  ISETP.NE.U32.AND P3, PT, R84, RZ, PT ;  /* 0x000000ff5400720c */ /* 0x000fe20003f65070 */
[----:B------:R-:W1:Y:S01]  /*68d0*/  LDCU.64 UR4, c[0x0][0x358] ;  /* 0x00006b00ff0477ac */ /* 0x000e620008000a00 */
[----:B------:R-:W-:Y:S02]  /*68e0*/  IMAD.MOV.U32 R90, RZ, RZ, 0x1 ;  /* 0x00000001ff5a7424 */ /* 0x000fe400078e00ff */
[----:B------:R-:W-:Y:S11]  /*68f0*/  ISETP.NE.AND.EX P3, PT, R85, RZ, PT, P3 ;  /* 0x000000ff5500720c */ /* 0x000ff60003f65330 */
[----:B------:R-:W-:Y:S02]  /*6900*/  @!UPT UIADD3 URZ, UPT, UPT, URZ, URZ, URZ ;  /* 0x000000fffffff290 */ /* 0x000fe4000fffe0ff */
[----:B------:R-:W3:Y:S01]  /*6910*/  @P3 LDC.64 R2, c[0x0][0x888] ;  /* 0x00022200ff023b82 */ /* 0x000ee20000000a00 */
[----:B--2---:R-:W-:Y:S04]  /*6920*/  @P3 IMAD R0, R86, UR36, RZ ;  /* 0x0000002456003c24 */ /* 0x004fe8000f8e02ff */
[----:B---3--:R-:W-:Y:S04]  /*6930*/  @P3 IMAD.WIDE R2, R0, 0x4, R2 ;  /* 0x0000000400023825 */ /* 0x008fe800078e0202 */
[----:B------:R-:W-:Y:S01]  /*6940*/  HFMA2 R0, -RZ, RZ, 0, 5.9604644775390625e-08 ;  /* 0x00000001ff007431 */ /* 0x000fe200000001ff */
[----:B-1---5:R1:W5:Y:S04]  /*6950*/  @P3 LDG.E R41, desc[UR4][R2.64] ;  /* 0x0000000402293981 */ /* 0x022368000c1e1900 */
[----:B------:R-:W-:Y:S01]  /*6960*/  @!P3 PRMT R90, R0, 0x7610, R90 ;  /* 0x00007610005ab816 */ /* 0x000fe2000000005a */
[----:B-1----:R-:W3:Y:S06]  /*6970*/  @!P3 LDC R41, c[0x0][0x880] ;  /* 0x00022000ff29bb82 */ /* 0x002eec0000000800 */
.L_x_110:
[----:B------:R-:W-:Y:S05]  /*6980*/  @!P5 BRA `(.L_x_111) ;  /* 0x000000000024d947 */ /* 0x000fea0003800000 */
[----:B------:R-:W-:Y:S01]  /*6990*/  ISETP.NE.U32.AND P3, PT, R80, RZ, PT ;  /* 0x000000ff5000720c */ /* 0x000fe20003f65070 */
[----:B------:R-:W1:Y:S03]  /*69a0*/  LDCU.64 UR4, c[0x0][0x358] ;  /* 0x00006b00ff0477ac */ /* 0x000e660008000a00 */
[----:B------:R-:W-:Y:S11]  /*69b0*/  ISETP.NE.AND.EX P3, PT, R81, RZ, PT, P3 ;  /* 0x000000ff5100720c */ /* 0x000ff60003f65330 */
[----:B------:R-:W-:Y:S02]  /*69c0*/  @!UPT UIADD3 URZ, UPT, UPT, URZ, URZ, URZ ;  /* 0x000000fffffff290 */ /* 0x000fe4000fffe0ff */
[----:B------:R-:W4:Y:S01]  /*69d0*/  @P3 LDC.64 R2, c[0x0][0x8a8] ;  /* 0x00022a00ff023b82 */ /* 0x000f220000000a00 */
[----:B--2---:R-:W-:Y:S04]  /*69e0*/  @P3 IMAD R0, R82, UR36, RZ ;  /* 0x0000002452003c24 */ /* 0x004fe8000f8e02ff */
[----:B----4-:R-:W-:Y:S05]  /*69f0*/  @P3 IMAD.WIDE R2, R0, 0x4, R2 ;  /* 0x0000000400023825 */ /* 0x010fea00078e0202 */
[----:B-1---5:R1:W5:Y:S02]  /*6a00*/  @P3 LDG.E R38, desc[UR4][R2.64] ;  /* 0x0000000402263981 */ /* 0x022364000c1e1900 */
[----:B-1----:R-:W4:Y:S02]  /*6a10*/  @!P3 LDC R38, c[0x0][0x8a0] ;  /* 0x00022800ff26bb82 */ /* 0x002f240000000800 */
.L_x_111:
[----:B---3-5:R-:W-:Y:S01]  /*6a20*/  FSETP.NEU.AND P3, PT, R41, RZ, PT ;  /* 0x000000ff2900720b */ /* 0x028fe20003f6d000 */
[----:B------:R-:W-:Y:S01]  /*6a30*/  BSSY B1, `(.L_x_112) ;  /* 0x0000040000017945 */ /* 0x000fe20003800000 */
[----:B------:R-:W-:Y:S01]  /*6a40*/  SEL R3, RZ, 0xffffffff, P2 ;  /* 0xffffffffff037807 */ /* 0x000fe20001000000 */
[----:B------:R-:W-:Y:S01]  /*6a50*/  IMAD.MOV.U32 R71, RZ, RZ, 0x1 ;  /* 0x00000001ff477424 */ /* 0x000fe200078e00ff */
[----:B--2---:R-:W-:Y:S01]  /*6a60*/  @!P1 SEL R0, RZ, 0xffffffff, P3 ;  /* 0xffffffffff009807 */ /* 0x004fe20001800000 */
[----:B------:R-:W-:Y:S01]  /*6a70*/  IMAD R39, R36, 0x80, R37 ;  /* 0x0000008024277824 */ /* 0x000fe200078e0225 */
[----:B------:R-:W-:Y:S02]  /*6a80*/  LOP3.LUT P2, RZ, R90, 0xff, RZ, 0xc0, !PT ;  /* 0x000000ff5aff7812 */ /* 0x000fe4000784c0ff */
[----:B------:R-:W-:Y:S02]  /*6a90*/  CS2R R78, SRZ ;  /* 0x00000000004e7805 */ /* 0x000fe4000001ff00 */
[----:B------:R-:W-:Y:S02]  /*6aa0*/  LEA R5, R95, UR43, 0x3 ;  /* 0x0000002b5f057c11 */ /* 0x000fe4000f8e18ff */
[----:B------:R-:W-:Y:S02]  /*6ab0*/  CS2R R76, SRZ ;  /* 0x00000000004c7805 */ /* 0x000fe4000001ff00 */
[----:B------:R-:W-:Y:S02]  /*6ac0*/  @P0 SEL R0, R3, R0, !P2 ;  /* 0x0000000003000207 */ /* 0x000fe40005000000 */
[----:B------:R-:W-:Y:S02]  /*6ad0*/  CS2R R74, SRZ ;  /* 0x00000000004a7805 */ /* 0x000fe4000001ff00 */
[----:B------:R-:W-:Y:S02]  /*6ae0*/  LEA R92, R36, UR43, 0x3 ;  /* 0x0000002b245c7c11 */ /* 0x000fe4000f8e18ff */
[----:B------:R-:W-:Y:S02]  /*6af0*/  CS2R R72, SRZ ;  /* 0x0000000000487805 */ /* 0x000fe4000001ff00 */
[----:B------:R-:W-:Y:S02]  /*6b00*/  @!P1 LOP3.LUT R0, R0, 0x1, RZ, 0xc0, !PT ;  /* 0x0000000100009812 */ /* 0x000fe400078ec0ff */
[----:B------:R-:W-:Y:S02]  /*6b10*/  SHF.L.U32 R7, R97, 0x1f, RZ ;  /* 0x0000001f61077819 */ /* 0x000fe400000006ff */
[----:B------:R-:W-:Y:S02]  /*6b20*/  ISETP.NE.U32.OR P6, PT, R0, 0x1, P1 ;  /* 0x000000010000780c */ /* 0x000fe40000fc5470 */
[----:B------:R-:W-:Y:S02]  /*6b30*/  SEL R0, RZ, 0xffffffff, P3 ;  /* 0xffffffffff007807 */ /* 0x000fe40001800000 */
[----:B------:R-:W-:Y:S02]  /*6b40*/  P2R R103, PR, RZ, 0x40 ;  /* 0x00000040ff677803 */ /* 0x000fe40000000000 */
[----:B------:R-:W-:Y:S04]  /*6b50*/  @P4 SEL R0, R3, R0, !P2 ;  /* 0x0000000003004207 */ /* 0x000fe80005000000 */
[----:B------:R-:W-:Y:S03]  /*6b60*/  LOP3.LUT R0, R0, 0x1, RZ, 0xc0, !PT ;  /* 0x0000000100007812 */ /* 0x000fe600078ec0ff */
[----:B------:R-:W-:Y:S02]  /*6b70*/  @P6 SHF.L.U32 R2, R94, 0x1f, RZ ;  /* 0x0000001f5e026819 */ /* 0x000fe400000006ff */
[----:B------:R-:W-:Y:S02]  /*6b80*/  ISETP.NE.U32.AND P5, PT, R0, 0x1, PT ;  /* 0x000000010000780c */ /* 0x000fe40003fa5070 */
[----:B------:R-:W1:Y:S02]  /*6b90*/  @P6 SYNCS.PHASECHK.TRANS64.TRYWAIT P1, [R5+URZ+0x80], R2 ;  /* 0x00008002050065a7 */ /* 0x000e6400080211ff */
[----:B------:R-:W-:Y:S01]  /*6ba0*/  P2R R101, PR, RZ, 0x20 ;  /* 0x00000020ff657803 */ /* 0x000fe20000000000 */
[----:B------:R2:W3:Y:S01]  /*6bb0*/  SYNCS.PHASECHK.TRANS64.TRYWAIT P0, [R92+URZ+0xf0], R7 ;  /* 0x0000f0075c0075a7 */ /* 0x0004e200080011ff */
[----:B-1----:R-:W-:Y:S01]  /*6bc0*/  @P6 SEL R71, RZ, 0x1, !P1 ;  /* 0x00000001ff476807 */ /* 0x002fe20004800000 */
[----:B--2---:R-:W-:Y:S06]  /*6bd0*/  @!P6 BRA `(.L_x_113) ;  /* 0x000000000094e947 */ /* 0x004fec0003800000 */
[----:B------:R-:W-:Y:S01]  /*6be0*/  @P5 IMAD R4, R95, 0x1000, R88 ;  /* 0x000010005f045824 */ /* 0x000fe200078e0258 */
[----:B------:R-:W-:Y:S01]  /*6bf0*/  LOP3.LUT P6, RZ, R89, 0x80, RZ, 0xc0, !PT ;  /* 0x0000008059ff7812 */ /* 0x000fe200078cc0ff */
[----:B------:R-:W1:Y:S01]  /*6c00*/  S2R R0, SR_CgaCtaId ;  /* 0x0000000000007919 */ /* 0x000e620000008800 */
[----:B------:R-:W-:Y:S01]  /*6c10*/  ISETP.NE.AND P2, PT, R71, RZ, PT ;  /* 0x000000ff4700720c */ /* 0x000fe20003f45270 */
[----:B------:R-:W-:Y:S01]  /*6c20*/  @P5 VIADD R3, R4, UR43 ;  /* 0x0000002b04035c36 */ /* 0x000fe20008000000 */
[----:B------:R-:W-:Y:S01]  /*6c30*/  PLOP3.LUT P1, PT, PT, PT, PT, 0x8, 0x80 ;  /* 0x000000000080781c */ /* 0x000fe20003f2e170 */
[----:B------:R-:W-:Y:S01]  /*6c40*/  BSSY B0, `(.L_x_114) ;  /* 0x000000d000007945 */ /* 0x000fe20003800000 */
[----:B------:R-:W-:Y:S01]  /*6c50*/  @P5 PLOP3.LUT P1, PT, P6, PT, PT, 0x80, 0x8 ;  /* 0x000000000008581c */ /* 0x000fe2000372f070 */
[C---:B------:R-:W-:Y:S01]  /*6c60*/  @P5 VIADD R2, R3.reuse, 0x200 ;  /* 0x0000020003025836 */ /* 0x040fe20000000000 */
[----:B------:R-:W-:Y:S01]  /*6c70*/  CS2R R74, SRZ ;  /* 0x00000000004a7805 */ /* 0x000fe2000001ff00 */
[----:B------:R-:W-:Y:S01]  /*6c80*/  @P5 VIADD R3, R3, 0x210 ;  /* 0x0000021003035836 */ /* 0x000fe20000000000 */
[----:B------:R-:W-:Y:S02]  /*6c90*/  CS2R R72, SRZ ;  /* 0x0000000000487805 */ /* 0x000fe4000001ff00 */
[----:B------:R-:W-:Y:S02]  /*6ca0*/  CS2R R78, SRZ ;  /* 0x00000000004e7805 */ /* 0x000fe4000001ff00 */
[----:B------:R-:W-:Y:S05]  /*6cb0*/  CS2R R76, SRZ ;  /* 0x00000000004c7805 */ /* 0x000fea000001ff00 */
[----:B------:R-:W-:Y:S01]  /*6cc0*/  @P1 VIADD R3, R2, 0xfffffff0 ;  /* 0xfffffff002031836 */ /* 0x000fe20000000000 */
[----:B------:R-:W-:Y:S06]  /*6cd0*/  @P2 BRA `(.L_x_115) ;  /* 0x00000000000c2947 */ /* 0x000fec0003800000 */
[----:B------:R-:W-:Y:S04]  /*6ce0*/  SHF.L.U32 R2, R94, 0x1f, RZ ;  /* 0x0000001f5e027819 */ /* 0x000fe800000006ff */
[----:B------:R-:W2:Y:S02]  /*6cf0*/  SYNCS.PHASECHK.TRANS64.TRYWAIT P1, [R5+URZ+0x80], R2 ;  /* 0x00008002050075a7 */ /* 0x000ea400080211ff */
[----:B--2---:R-:W-:Y:S05]  /*6d00*/  @!P1 BRA `(.L_x_116) ;  /* 0x0000004000ec9947 */ /* 0x004fea0003800000 */
.L_x_115:
[----:B------:R-:W-:Y:S05]  /*6d10*/  BSYNC B0 ;  /* 0x0000000000007941 */ /* 0x000fea0003800000 */
.L_x_114:
[----:B------:R-:W-:Y:S01]  /*6d20*/  ISETP.NE.AND P1, PT, R101, RZ, PT ;  /* 0x000000ff6500720c */ /* 0x000fe20003f25270 */
[----:B--2---:R-:W-:Y:S02]  /*6d30*/  VIADD R5, R5, 0xa0 ;  /* 0x000000a005057836 */ /* 0x004fe40000000000 */
[----:B------:R-:W-:Y:S03]  /*6d40*/  VIADD R95, R95, 0x1 ;  /* 0x000000015f5f7836 */ /* 0x000fe60000000000 */
[----:B-1----:R-:W-:Y:S07]  /*6d50*/  PRMT R0, R0, 0x654, R5 ;  /* 0x0000065400007816 */ /* 0x002fee0000000005 */
[----:B------:R1:W2:Y:S04]  /*6d60*/  @P1 LDS.128 R72, [R4+UR43+0x200] ;  /* 0x0002002b04481984 */ /* 0x0002a80008000c00 */
[----:B------:R1:W1:Y:S01]  /*6d70*/  @P1 LDS.128 R76, [R3] ;  /* 0x00000000034c1984 */ /* 0x0002620000000c00 */
[C---:B------:R-:W-:Y:S01]  /*6d80*/  ISETP.NE.AND P1, PT, R95.reuse, 0x4, PT ;  /* 0x000000045f00780c */ /* 0x040fe20003f25270 */
[----:B------:R-:W-:Y:S01]  /*6d90*/  @!PT LDS RZ, [RZ] ;  /* 0x00000000fffff984 */ /* 0x000fe20000000800 */
[----:B------:R-:W-:Y:S01]  /*6da0*/  @!PT LDS RZ, [RZ] ;  /* 0x00000000fffff984 */ /* 0x000fe20000000800 */
[----:B------:R-:W-:Y:S01]  /*6db0*/  @!PT LDS RZ, [RZ] ;  /* 0x00000000fffff984 */ /* 0x000fe20000000800 */
[----:B------:R-:W-:Y:S01]  /*6dc0*/  @!PT LDS RZ, [RZ] ;  /* 0x00000000fffff984 */ /* 0x000fe20000000800 */
[----:B------:R5:W-:Y:S06]  /*6dd0*/  MEMBAR.ALL.CTA ;  /* 0x0000000000007992 */ /* 0x000bec0000008000 */
[----:B-----5:R-:W5:Y:S01]  /*6de0*/  FENCE.VIEW.ASYNC.S ;  /* 0x00000000000073c6 */ /* 0x020f620000000000 */
[----:B------:R-:W-:Y:S02]  /*6df0*/  SEL R5, RZ, 0x1, P1 ;  /* 0x00000001ff057807 */ /* 0x000fe40000800000 */
[----:B------:R-:W-:Y:S02]  /*6e00*/  SEL R95, R95, RZ, P1 ;  /* 0x000000ff5f5f7207 */ /* 0x000fe40000800000 */
[----:B------:R-:W-:Y:S01]  /*6e10*/  LOP3.LUT R94, R94, R5, RZ, 0x3c, !PT ;  /* 0x000000055e5e7212 */ /* 0x000fe200078e3cff */
[----:B-----5:R1:W-:Y:S06]  /*6e20*/  SYNCS.ARRIVE.TRANS64.RED.A1T0 RZ, [R0+URZ], RZ ;  /* 0x000000ff00ff79a7 */ /* 0x0203ec00081004ff */
.L_x_113:
[----:B------:R-:W-:Y:S05]  /*6e30*/  BSYNC B1 ;  /* 0x0000000000017941 */ /* 0x000fea0003800000 */
.L_x_112:
[----:B-1----:R-:W-:Y:S04]  /*6e40*/  SHF.R.U32.HI R0, RZ, 0x15, R39 ;  /* 0x00000015ff007819 */ /* 0x002fe80000011627 */
[----:B------:R-:W-:Y:S01]  /*6e50*/  LOP3.LUT P1, RZ, R0, 0x3, R91, 0x48, !PT ;  /* 0x0000000300ff7812 */ /* 0x000fe2000782485b */
[----:B------:R-:W-:Y:S01]  /*6e60*/  @!UPT UIADD3 URZ, UPT, UPT, URZ, URZ, URZ ;  /* 0x000000fffffff290 */ /* 0x000fe2000fffe0ff */
[----:B---3--:R-:W-:Y:S11]  /*6e70*/  @P0 BRA `(.L_x_117) ;  /* 0x0000000000080947 */ /* 0x008ff60003800000 */
[----:B------:R-:W1:Y:S02]  /*6e80*/  SYNCS.PHASECHK.TRANS64.TRYWAIT P0, [R92+URZ+0xf0], R7 ;  /* 0x0000f0075c0075a7 */ /* 0x000e6400080011ff */
[----:B-1----:R-:W-:Y:S05]  /*6e90*/  @!P0 BRA `(.L_x_118) ;  /* 0x00000040009c8947 */ /* 0x002fea0003800000 */
.L_x_117:
[----:B------:R-:W-:Y:S05]  /*6ea0*/  @!P1 BRA `(.L_x_119) ;  /* 0x0000000000409947 */ /* 0x000fea0003800000 */
[----:B------:R-:W3:Y:S01]  /*6eb0*/  LDCU.64 UR8, c[0x4][0x78] ;  /* 0x01000f00ff0877ac */ /* 0x000ee20008000a00 */
[----:B------:R-:W-:Y:S01]  /*6ec0*/  MOV R3, 0x0 ;  /* 0x0000000000037802 */ /* 0x000fe20000000f00 */
[----:B------:R-:W-:Y:S02]  /*6ed0*/  HFMA2 R12, -RZ, RZ, 0, 5.9604644775390625e-08 ;  /* 0x00000001ff0c7431 */ /* 0x000fe400000001ff */
[----:B------:R-:W-:Y:S02]  /*6ee0*/  IMAD.MOV.U32 R8, RZ, RZ, 0x192 ;  /* 0x00000192ff087424 */ /* 0x000fe400078e00ff */
[----:B------:R-:W-:Y:S01]  /*6ef0*/  IMAD.MOV.U32 R13, RZ, RZ, RZ ;  /* 0x000000ffff0d7224 */ /* 0x000fe200078e00ff */
[----:B------:R-:W1:Y:S01]  /*6f00*/  LDCU.64 UR6, c[0x4][0x80] ;  /* 0x01001000ff0677ac */ /* 0x000e620008000a00 */
[----:B------:R-:W2:Y:S01]  /*6f10*/  LDC.64 R2, c[0x4][R3] ;  /* 0x0100000003027b82 */ /* 0x000ea20000000a00 */
[----:B------:R-:W5:Y:S01]  /*6f20*/  LDCU.64 UR4, c[0x4][0x18] ;  /* 0x01000300ff0477ac */ /* 0x000f620008000a00 */
[----:B---3--:R-:W-:Y:S01]  /*6f30*/  MOV R5, UR9 ;  /* 0x0000000900057c02 */ /* 0x008fe20008000f00 */
[----:B------:R-:W-:Y:S01]  /*6f40*/  IMAD.U32 R4, RZ, RZ, UR8 ;  /* 0x00000008ff047e24 */ /* 0x000fe2000f8e00ff */
[----:B-1----:R-:W-:Y:S01]  /*6f50*/  MOV R7, UR7 ;  /* 0x0000000700077c02 */ /* 0x002fe20008000f00 */
[----:B------:R-:W-:Y:S01]  /*6f60*/  IMAD.U32 R6, RZ, RZ, UR6 ;  /* 0x00000006ff067e24 */ /* 0x000fe2000f8e00ff */
[----:B-----5:R-:W-:Y:S01]  /*6f70*/  MOV R11, UR5 ;  /* 0x00000005000b7c02 */ /* 0x020fe20008000f00 */
[----:B------:R-:W-:Y:S02]  /*6f80*/  IMAD.U32 R10, RZ, RZ, UR4 ;  /* 0x00000004ff0a7e24 */ /* 0x000fe4000f8e00ff */
[----:B------:R-:W-:Y:S07]  /*6f90*/  LEPC R20, `(.L_x_119) ;  /* 0x000000001014794e */ /* 0x000fee0000000000 */
[----:B--2-4-:R-:W-:Y:S05]  /*6fa0*/  CALL.ABS.NOINC R2 ;  /* 0x0000000002007343 */ /* 0x014fea0003c00000 */
.L_x_119:
[-C--:B--2---:R-:W-:Y:S01]  /*6fb0*/  F2FP.F16.E4M3.UNPACK_B R42, R72.reuse ;  /* 0x00000048ff2a723e */ /* 0x084fe200020006ff */
[----:B------:R-:W-:Y:S05]  /*6fc0*/  WARPSYNC.ALL ;  /* 0x0000000000007948 */ /* 0x000fea0003800000 */
[----:B------:R-:W-:Y:S01]  /*6fd0*/  R2UR UR4, R39 ;  /* 0x00000000270472ca */ /* 0x000fe200000e0000 */
[--C-:B------:R-:W-:Y:S01]  /*6fe0*/  HADD2.F32 R40, -RZ, R42.reuse.H0_H0 ;  /* 0x2000002aff287230 */ /* 0x100fe20000004100 */
[----:B------:R-:W-:Y:S01]  /*6ff0*/  F2FP.F16.E4M3.UNPACK_B R43, R72.H1 ;  /* 0x00000048ff2b723e */ /* 0x000fe200030006ff */
[----:B------:R-:W-:Y:S01]  /*7000*/  HADD2.F32 R42, -RZ, R42.H1_H1 ;  /* 0x3000002aff2a7230 */ /* 0x000fe20000004100 */
[-C--:B------:R-:W-:Y:S01]  /*7010*/  F2FP.F16.E4M3.UNPACK_B R45, R73.reuse ;  /* 0x00000049ff2d723e */ /* 0x080fe200020006ff */
[----:B------:R-:W-:Y:S01]  /*7020*/  BSSY.RECONVERGENT B0, `(.L_x_120) ;  /* 0x000009e000007945 */ /* 0x000fe20003800200 */
[----:B------:R-:W-:Y:S01]  /*7030*/  F2FP.F16.E4M3.UNPACK_B R47, R73.H1 ;  /* 0x00000049ff2f723e */ /* 0x000fe200030006ff */
[--C-:B------:R-:W-:Y:S01]  /*7040*/  HADD2.F32 R44, -RZ, R43.reuse.H0_H0 ;  /* 0x2000002bff2c7230 */ /* 0x100fe20000004100 */
[-C--:B------:R-:W-:Y:S01]  /*7050*/  F2FP.F16.E4M3.UNPACK_B R49, R74.reuse ;  /* 0x0000004aff31723e */ /* 0x080fe200020006ff */
[----:B------:R-:W-:Y:S01]  /*7060*/  HADD2.F32 R46, -RZ, R43.H1_H1 ;  /* 0x3000002bff2e7230 */ /* 0x000fe20000004100 */
[----:B------:R-:W-:Y:S01]  /*7070*/  F2FP.F16.E4M3.UNPACK_B R51, R74.H1 ;  /* 0x0000004aff33723e */ /* 0x000fe200030006ff */
[--C-:B------:R-:W-:Y:S01]  /*7080*/  HADD2.F32 R43, -RZ, R45.reuse.H0_H0 ;  /* 0x2000002dff2b7230 */ /* 0x100fe20000004100 */
[-C--:B------:R-:W-:Y:S01]  /*7090*/  F2FP.F16.E4M3.UNPACK_B R53, R75.reuse ;  /* 0x0000004bff35723e */ /* 0x080fe200020006ff */
[----:B-1----:R-:W4:Y:S01]  /*70a0*/  LDTM.x32 R4, tmem[UR4] ;  /* 0x00000004000479ee */ /* 0x002f2200082c0000 */
[----:B------:R-:W-:Y:S01]  /*70b0*/  F2FP.F16.E4M3.UNPACK_B R55, R75.H1 ;  /* 0x0000004bff37723e */ /* 0x000fe200030006ff */
[----:B------:R-:W-:Y:S01]  /*70c0*/  HADD2.F32 R48, -RZ, R45.H1_H1 ;  /* 0x3000002dff307230 */ /* 0x000fe20000004100 */
[-C--:B------:R-:W-:Y:S01]  /*70d0*/  F2FP.F16.E4M3.UNPACK_B R57, R76.reuse ;  /* 0x0000004cff39723e */ /* 0x080fe200020006ff */
[----:B------:R-:W-:Y:S01]  /*70e0*/  HADD2.F32 R52, -RZ, R49.H1_H1 ;  /* 0x30000031ff347230 */ /* 0x000fe20000004100 */
[----:B------:R-:W-:Y:S01]  /*70f0*/  IADD3 R113, PT, PT, R88, UR43, RZ ;  /* 0x0000002b58717c10 */ /* 0x000fe2000fffe0ff */
[----:B------:R-:W-:Y:S01]  /*7100*/  HADD2.F32 R56, -RZ, R53.H1_H1 ;  /* 0x30000035ff387230 */ /* 0x000fe20000004100 */
[----:B------:R-:W-:Y:S01]  /*7110*/  MOV R102, 0x10 ;  /* 0x0000001000667802 */ /* 0x000fe20000000f00 */
[----:B------:R-:W-:Y:S01]  /*7120*/  HADD2.F32 R60, -RZ, R57.H1_H1 ;  /* 0x30000039ff3c7230 */ /* 0x000fe20000004100 */
[----:B------:R-:W-:Y:S01]  /*7130*/  LOP3.LUT P5, RZ, R89, 0x80, RZ, 0xc0, !PT ;  /* 0x0000008059ff7812 */ /* 0x000fe200078ac0ff */
[--C-:B------:R-:W-:Y:S01]  /*7140*/  HADD2.F32 R45, -RZ, R47.reuse.H0_H0 ;  /* 0x2000002fff2d7230 */ /* 0x100fe20000004100 */
[----:B------:R-:W-:Y:S01]  /*7150*/  F2FP.F16.E4M3.UNPACK_B R59, R76.H1 ;  /* 0x0000004cff3b723e */ /* 0x000fe200030006ff */
[----:B------:R-:W-:Y:S01]  /*7160*/  HADD2.F32 R50, -RZ, R47.H1_H1 ;  /* 0x3000002fff327230 */ /* 0x000fe20000004100 */
[----:B------:R-:W-:Y:S01]  /*7170*/  SEL R102, R102, 0xfffffff0, !P5 ;  /* 0xfffffff066667807 */ /* 0x000fe20006800000 */
[----:B------:R-:W-:Y:S01]  /*7180*/  HADD2.F32 R47, -RZ, R49.H0_H0 ;  /* 0x20000031ff2f7230 */ /* 0x000fe20000004100 */
[-C--:B------:R-:W-:Y:S01]  /*7190*/  F2FP.F16.E4M3.UNPACK_B R61, R77.reuse ;  /* 0x0000004dff3d723e */ /* 0x080fe200020006ff */
[--C-:B------:R-:W-:Y:S01]  /*71a0*/  HADD2.F32 R49, -RZ, R51.reuse.H0_H0 ;  /* 0x20000033ff317230 */ /* 0x100fe20000004100 */
[----:B------:R-:W-:Y:S01]  /*71b0*/  IADD3 R100, PT, PT, R113, R102, RZ ;  /* 0x0000006671647210 */ /* 0x000fe20007ffe0ff */
[----:B------:R-:W-:Y:S01]  /*71c0*/  HADD2.F32 R54, -RZ, R51.H1_H1 ;  /* 0x30000033ff367230 */ /* 0x000fe20000004100 */
[----:B------:R-:W-:Y:S01]  /*71d0*/  F2FP.F16.E4M3.UNPACK_B R63, R77.H1 ;  /* 0x0000004dff3f723e */ /* 0x000fe200030006ff */
[----:B------:R-:W-:Y:S01]  /*71e0*/  HADD2.F32 R51, -RZ, R53.H0_H0 ;  /* 0x20000035ff337230 */ /* 0x000fe20000004100 */
[-C--:B------:R-:W-:Y:S01]  /*71f0*/  F2FP.F16.E4M3.UNPACK_B R65, R78.reuse ;  /* 0x0000004eff41723e */ /* 0x080fe200020006ff */
[----:B------:R-:W-:Y:S01]  /*7200*/  HADD2.F32 R64, -RZ, R61.H1_H1 ;  /* 0x3000003dff407230 */ /* 0x000fe20000004100 */
[----:B------:R-:W-:Y:S01]  /*7210*/  F2FP.F16.E4M3.UNPACK_B R67, R78.H1 ;  /* 0x0000004eff43723e */ /* 0x000fe200030006ff */
[C---:B----4-:R-:W-:Y:S01]  /*7220*/  FMUL R0, R38.reuse, R4 ;  /* 0x0000000426007220 */ /* 0x050fe20000400000 */
[C---:B------:R-:W-:Y:S01]  /*7230*/  FMUL R2, R38.reuse, R5 ;  /* 0x0000000526027220 */ /* 0x040fe20000400000 */
[C---:B------:R-:W-:Y:S01]  /*7240*/  FMUL R4, R38.reuse, R8 ;  /* 0x0000000826047220 */ /* 0x040fe20000400000 */
[C---:B------:R-:W-:Y:S01]  /*7250*/  FMUL R5, R38.reuse, R9 ;  /* 0x0000000926057220 */ /* 0x040fe20000400000 */
[C---:B------:R-:W-:Y:S01]  /*7260*/  FFMA R0, R41.reuse, R40, R0 ;  /* 0x0000002829007223 */ /* 0x040fe20000000000 */
[C---:B------:R-:W-:Y:S01]  /*7270*/  FFMA R2, R41.reuse, R42, R2 ;  /* 0x0000002a29027223 */ /* 0x040fe20000000002 */
[C---:B------:R-:W-:Y:S01]  /*7280*/  FMUL R8, R38.reuse, R12 ;  /* 0x0000000c26087220 */ /* 0x040fe20000400000 */
[C---:B------:R-:W-:Y:S01]  /*7290*/  FMUL R9, R38.reuse, R13 ;  /* 0x0000000d26097220 */ /* 0x040fe20000400000 */
[C---:B------:R-:W-:Y:S01]  /*72a0*/  FMUL R12, R38.reuse, R16 ;  /* 0x00000010260c7220 */ /* 0x040fe20000400000 */
[C---:B------:R-:W-:Y:S01]  /*72b0*/  FMUL R13, R38.reuse, R17 ;  /* 0x00000011260d7220 */ /* 0x040fe20000400000 */
[C---:B------:R-:W-:Y:S01]  /*72c0*/  FMUL R16, R38.reuse, R20 ;  /* 0x0000001426107220 */ /* 0x040fe20000400000 */
[C---:B------:R-:W-:Y:S01]  /*72d0*/  FMUL R17, R38.reuse, R21 ;  /* 0x0000001526117220 */ /* 0x040fe20000400000 */
[C---:B------:R-:W-:Y:S01]  /*72e0*/  FMUL R20, R38.reuse, R24 ;  /* 0x0000001826147220 */ /* 0x040fe20000400000 */
[C---:B------:R-:W-:Y:S01]  /*72f0*/  FMUL R21, R38.reuse, R25 ;  /* 0x0000001926157220 */ /* 0x040fe20000400000 */
[----:B------:R-:W-:Y:S02]  /*7300*/  HADD2.F32 R68, -RZ, R65.H1_H1 ;  /* 0x30000041ff447230 */ /* 0x000fe40000004100 */
[C---:B------:R-:W-:Y:S01]  /*7310*/  FMUL R24, R38.reuse, R28 ;  /* 0x0000001c26187220 */ /* 0x040fe20000400000 */
[C---:B------:R-:W-:Y:S01]  /*7320*/  FMUL R25, R38.reuse, R29 ;  /* 0x0000001d26197220 */ /* 0x040fe20000400000 */
[C---:B------:R-:W-:Y:S01]  /*7330*/  FMUL R28, R38.reuse, R32 ;  /* 0x00000020261c7220 */ /* 0x040fe20000400000 */
[C---:B------:R-:W-:Y:S01]  /*7340*/  FMUL R29, R38.reuse, R33 ;  /* 0x00000021261d7220 */ /* 0x040fe20000400000 */
[C---:B------:R-:W-:Y:S01]  /*7350*/  FMUL R3, R38.reuse, R6 ;  /* 0x0000000626037220 */ /* 0x040fe20000400000 */
[C---:B------:R-:W-:Y:S01]  /*7360*/  FMUL R7, R38.reuse, R7 ;  /* 0x0000000726077220 */ /* 0x040fe20000400000 */
[C---:B------:R-:W-:Y:S01]  /*7370*/  FMUL R6, R38.reuse, R10 ;  /* 0x0000000a26067220 */ /* 0x040fe20000400000 */
[-C--:B------:R-:W-:Y:S01]  /*7380*/  F2FP.F16.E4M3.UNPACK_B R40, R79.reuse ;  /* 0x0000004fff28723e */ /* 0x080fe200020006ff */
[C---:B------:R-:W-:Y:S01]  /*7390*/  FFMA R3, R41.reuse, R44, R3 ;  /* 0x0000002c29037223 */ /* 0x040fe20000000003 */
[C---:B------:R-:W-:Y:S01]  /*73a0*/  FFMA R7, R41.reuse, R46, R7 ;  /* 0x0000002e29077223 */ /* 0x040fe20000000007 */
[----:B------:R-:W-:Y:S01]  /*73b0*/  F2FP.F16.E4M3.UNPACK_B R42, R79.H1 ;  /* 0x0000004fff2a723e */ /* 0x000fe200030006ff */
[C---:B------:R-:W-:Y:S01]  /*73c0*/  FFMA R4, R41.reuse, R43, R4 ;  /* 0x0000002b29047223 */ /* 0x040fe20000000004 */
[----:B------:R-:W-:Y:S01]  /*73d0*/  FFMA R5, R41, R48, R5 ;  /* 0x0000003029057223 */ /* 0x000fe20000000005 */
[----:B------:R-:W-:Y:S01]  /*73e0*/  ISETP.NE.AND P0, PT, R99, RZ, PT ;  /* 0x000000ff6300720c */ /* 0x000fe20003f05270 */
[----:B------:R-:W-:Y:S01]  /*73f0*/  FFMA R6, R41, R45, R6 ;  /* 0x0000002d29067223 */ /* 0x000fe20000000006 */
[----:B------:R-:W-:Y:S01]  /*7400*/  F2FP.SATFINITE.E4M3.F32.PACK_AB_MERGE_C R105, R7, R3, RZ ;  /* 0x000000030769723e */ /* 0x000fe200048070ff */
[C---:B------:R-:W-:Y:S01]  /*7410*/  FMUL R11, R38.reuse, R11 ;  /* 0x0000000b260b7220 */ /* 0x040fe20000400000 */
[C---:B------:R-:W-:Y:S01]  /*7420*/  FMUL R10, R38.reuse, R14 ;  /* 0x0000000e260a7220 */ /* 0x040fe20000400000 */
[----:B------:R-:W-:Y:S01]  /*7430*/  FMUL R15, R38, R15 ;  /* 0x0000000f260f7220 */ /* 0x000fe20000400000 */
[----:B------:R-:W-:Y:S01]  /*7440*/  F2FP.SATFINITE.E4M3.F32.PACK_AB_MERGE_C R104, R2, R0, R105 ;  /* 0x000000000268723e */ /* 0x000fe20004807069 */
[C---:B------:R-:W-:Y:S01]  /*7450*/  FFMA R11, R41.reuse, R50, R11 ;  /* 0x00000032290b7223 */ /* 0x040fe2000000000b */
[----:B------:R-:W-:Y:S01]  /*7460*/  FFMA R8, R41, R47, R8 ;  /* 0x0000002f29087223 */ /* 0x000fe20000000008 */
[----:B------:R-:W-:Y:S01]  /*7470*/  ISETP.NE.AND P6, PT, R103, RZ, PT ;  /* 0x000000ff6700720c */ /* 0x000fe20003fc5270 */
[----:B------:R-:W-:Y:S01]  /*7480*/  FFMA R9, R41, R52, R9 ;  /* 0x0000003429097223 */ /* 0x000fe20000000009 */
[--C-:B------:R-:W-:Y:S01]  /*7490*/  HADD2.F32 R53, -RZ, R55.reuse.H0_H0 ;  /* 0x20000037ff357230 */ /* 0x100fe20000004100 */
[----:B------:R-:W-:Y:S01]  /*74a0*/  F2FP.SATFINITE.E4M3.F32.PACK_AB_MERGE_C R105, R11, R6, RZ ;  /* 0x000000060b69723e */ /* 0x000fe200048070ff */
[C---:B------:R-:W-:Y:S01]  /*74b0*/  FFMA R10, R41.reuse, R49, R10 ;  /* 0x00000031290a7223 */ /* 0x040fe2000000000a */
[C---:B------:R-:W-:Y:S01]  /*74c0*/  FFMA R15, R41.reuse, R54, R15 ;  /* 0x00000036290f7223 */ /* 0x040fe2000000000f */
[----:B------:R-:W-:Y:S01]  /*74d0*/  FFMA R12, R41, R51, R12 ;  /* 0x00000033290c7223 */ /* 0x000fe2000000000c */
[----:B------:R-:W-:Y:S01]  /*74e0*/  F2FP.SATFINITE.E4M3.F32.PACK_AB_MERGE_C R105, R5, R4, R105 ;  /* 0x000000040569723e */ /* 0x000fe20004807069 */
[----:B------:R-:W-:Y:S01]  /*74f0*/  FFMA R13, R41, R56, R13 ;  /* 0x00000038290d7223 */ /* 0x000fe2000000000d */
[----:B------:R-:W-:Y:S01]  /*7500*/  HADD2.F32 R58, -RZ, R55.H1_H1 ;  /* 0x30000037ff3a7230 */ /* 0x000fe20000004100 */
[----:B------:R-:W-:Y:S01]  /*7510*/  F2FP.SATFINITE.E4M3.F32.PACK_AB_MERGE_C R106, R15, R10, RZ ;  /* 0x0000000a0f6a723e */ /* 0x000fe200048070ff */
[----:B------:R-:W-:Y:S02]  /*7520*/  HADD2.F32 R55, -RZ, R57.H0_H0 ;  /* 0x20000039ff377230 */ /* 0x000fe40000004100 */
[C---:B------:R-:W-:Y:S01]  /*7530*/  FMUL R14, R38.reuse, R18 ;  /* 0x00000012260e7220 */ /* 0x040fe20000400000 */
[C---:B------:R-:W-:Y:S01]  /*7540*/  FMUL R19, R38.reuse, R19 ;  /* 0x0000001326137220 */ /* 0x040fe20000400000 */
[--C-:B------:R-:W-:Y:S02]  /*7550*/  HADD2.F32 R57, -RZ, R59.reuse.H0_H0 ;  /* 0x2000003bff397230 */ /* 0x100fe40000004100 */
[C---:B------:R-:W-:Y:S01]  /*7560*/  FMUL R18, R38.reuse, R22 ;  /* 0x0000001626127220 */ /* 0x040fe20000400000 */
[C---:B------:R-:W-:Y:S01]  /*7570*/  FFMA R14, R41.reuse, R53, R14 ;  /* 0x00000035290e7223 */ /* 0x040fe2000000000e */
[----:B------:R-:W-:Y:S02]  /*7580*/  HADD2.F32 R62, -RZ, R59.H1_H1 ;  /* 0x3000003bff3e7230 */ /* 0x000fe40000004100 */
[C---:B------:R-:W-:Y:S01]  /*7590*/  FFMA R19, R41.reuse, R58, R19 ;  /* 0x0000003a29137223 */ /* 0x040fe20000000013 */
[----:B------:R-:W-:Y:S02]  /*75a0*/  HADD2.F32 R59, -RZ, R61.H0_H0 ;  /* 0x2000003dff3b7230 */ /* 0x000fe40000004100 */
[C---:B------:R-:W-:Y:S01]  /*75b0*/  FMUL R23, R38.reuse, R23 ;  /* 0x0000001726177220 */ /* 0x040fe20000400000 */
[C---:B------:R-:W-:Y:S01]  /*75c0*/  FFMA R16, R41.reuse, R55, R16 ;  /* 0x0000003729107223 */ /* 0x040fe20000000010 */
[C---:B------:R-:W-:Y:S01]  /*75d0*/  FFMA R17, R41.reuse, R60, R17 ;  /* 0x0000003c29117223 */ /* 0x040fe20000000011 */
[--C-:B------:R-:W-:Y:S02]  /*75e0*/  HADD2.F32 R61, -RZ, R63.reuse.H0_H0 ;  /* 0x2000003fff3d7230 */ /* 0x100fe40000004100 */
[C---:B------:R-:W-:Y:S01]  /*75f0*/  FFMA R18, R41.reuse, R57, R18 ;  /* 0x0000003929127223 */ /* 0x040fe20000000012 */
[----:B------:R-:W-:Y:S02]  /*7600*/  HADD2.F32 R66, -RZ, R63.H1_H1 ;  /* 0x3000003fff427230 */ /* 0x000fe40000004100 */
[C---:B------:R-:W-:Y:S01]  /*7610*/  FMUL R22, R38.reuse, R26 ;  /* 0x0000001a26167220 */ /* 0x040fe20000400000 */
[----:B------:R-:W-:Y:S02]  /*7620*/  HADD2.F32 R63, -RZ, R65.H0_H0 ;  /* 0x20000041ff3f7230 */ /* 0x000fe40000004100 */
[C---:B------:R-:W-:Y:S01]  /*7630*/  FFMA R23, R41.reuse, R62, R23 ;  /* 0x0000003e29177223 */ /* 0x040fe20000000017 */
[C---:B------:R-:W-:Y:S01]  /*7640*/  FMUL R27, R38.reuse, R27 ;  /* 0x0000001b261b7220 */ /* 0x040fe20000400000 */
[C---:B------:R-:W-:Y:S01]  /*7650*/  FFMA R20, R41.reuse, R59, R20 ;  /* 0x0000003b29147223 */ /* 0x040fe20000000014 */
[C---:B------:R-:W-:Y:S01]  /*7660*/  FFMA R21, R41.reuse, R64, R21 ;  /* 0x0000004029157223 */ /* 0x040fe20000000015 */
[--C-:B------:R-:W-:Y:S02]  /*7670*/  HADD2.F32 R65, -RZ, R67.reuse.H0_H0 ;  /* 0x20000043ff417230 */ /* 0x100fe40000004100 */
[C---:B------:R-:W-:Y:S01]  /*7680*/  FFMA R22, R41.reuse, R61, R22 ;  /* 0x0000003d29167223 */ /* 0x040fe20000000016 */
[----:B------:R-:W-:Y:S02]  /*7690*/  HADD2.F32 R70, -RZ, R67.H1_H1 ;  /* 0x30000043ff467230 */ /* 0x000fe40000004100 */
[C---:B------:R-:W-:Y:S01]  /*76a0*/  FMUL R26, R38.reuse, R30 ;  /* 0x0000001e261a7220 */ /* 0x040fe20000400000 */
[--C-:B------:R-:W-:Y:S02]  /*76b0*/  HADD2.F32 R67, -RZ, R40.reuse.H0_H0 ;  /* 0x20000028ff437230 */ /* 0x100fe40000004100 */
[C---:B------:R-:W-:Y:S01]  /*76c0*/  FFMA R27, R41.reuse, R66, R27 ;  /* 0x00000042291b7223 */ /* 0x040fe2000000001b */
[C---:B------:R-:W-:Y:S01]  /*76d0*/  FMUL R31, R38.reuse, R31 ;  /* 0x0000001f261f7220 */ /* 0x040fe20000400000 */
[C---:B------:R-:W-:Y:S01]  /*76e0*/  FFMA R24, R41.reuse, R63, R24 ;  /* 0x0000003f29187223 */ /* 0x040fe20000000018 */
[----:B------:R-:W-:Y:S02]  /*76f0*/  HADD2.F32 R40, -RZ, R40.H1_H1 ;  /* 0x30000028ff287230 */ /* 0x000fe40000004100 */
[C---:B------:R-:W-:Y:S01]  /*7700*/  FFMA R25, R41.reuse, R68, R25 ;  /* 0x0000004429197223 */ /* 0x040fe20000000019 */
[--C-:B------:R-:W-:Y:S02]  /*7710*/  HADD2.F32 R69, -RZ, R42.reuse.H0_H0 ;  /* 0x2000002aff457230 */ /* 0x100fe40000004100 */
[C---:B------:R-:W-:Y:S01]  /*7720*/  FFMA R26, R41.reuse, R65, R26 ;  /* 0x00000041291a7223 */ /* 0x040fe2000000001a */
[----:B------:R-:W-:Y:S02]  /*7730*/  HADD2.F32 R42, -RZ, R42.H1_H1 ;  /* 0x3000002aff2a7230 */ /* 0x000fe40000004100 */
[C---:B------:R-:W-:Y:S01]  /*7740*/  FMUL R30, R38.reuse, R34 ;  /* 0x00000022261e7220 */ /* 0x040fe20000400000 */
[----:B------:R-:W-:Y:S01]  /*7750*/  FFMA R31, R41, R70, R31 ;  /* 0x00000046291f7223 */ /* 0x000fe2000000001f */
[----:B------:R-:W-:Y:S01]  /*7760*/  FMUL R35, R38, R35 ;  /* 0x0000002326237220 */ /* 0x000fe20000400000 */
[----:B------:R-:W-:Y:S01]  /*7770*/  F2FP.SATFINITE.E4M3.F32.PACK_AB_MERGE_C R107, R19, R14, RZ ;  /* 0x0000000e136b723e */ /* 0x000fe200048070ff */
[C---:B------:R-:W-:Y:S01]  /*7780*/  FFMA R28, R41.reuse, R67, R28 ;  /* 0x00000043291c7223 */ /* 0x040fe2000000001c */
[C---:B------:R-:W-:Y:S01]  /*7790*/  FFMA R29, R41.reuse, R40, R29 ;  /* 0x00000028291d7223 */ /* 0x040fe2000000001d */
[C---:B------:R-:W-:Y:S01]  /*77a0*/  FFMA R30, R41.reuse, R69, R30 ;  /* 0x00000045291e7223 */ /* 0x040fe2000000001e */
[----:B------:R-:W-:Y:S01]  /*77b0*/  FFMA R35, R41, R42, R35 ;  /* 0x0000002a29237223 */ /* 0x000fe20000000023 */
[----:B------:R-:W-:Y:S02]  /*77c0*/  F2FP.SATFINITE.E4M3.F32.PACK_AB_MERGE_C R106, R9, R8, R106 ;  /* 0x00000008096a723e */ /* 0x000fe4000480706a */
[----:B------:R-:W-:Y:S02]  /*77d0*/  F2FP.SATFINITE.E4M3.F32.PACK_AB_MERGE_C R107, R13, R12, R107 ;  /* 0x0000000c0d6b723e */ /* 0x000fe4000480706b */
[----:B------:R-:W-:Y:S02]  /*77e0*/  F2FP.SATFINITE.E4M3.F32.PACK_AB_MERGE_C R108, R23, R18, RZ ;  /* 0x00000012176c723e */ /* 0x000fe400048070ff */
[----:B------:R-:W-:Y:S01]  /*77f0*/  F2FP.SATFINITE.E4M3.F32.PACK_AB_MERGE_C R109, R27, R22, RZ ;  /* 0x000000161b6d723e */ /* 0x000fe200048070ff */
[----:B------:R1:W-:Y:S01]  /*7800*/  STS.128 [R88+UR43+0x4200], R104 ;  /* 0x0042006858007988 */ /* 0x0003e20008000c2b */
[----:B------:R-:W-:Y:S02]  /*7810*/  F2FP.SATFINITE.E4M3.F32.PACK_AB_MERGE_C R112, R31, R26, RZ ;  /* 0x0000001a1f70723e */ /* 0x000fe400048070ff */
[----:B------:R-:W-:Y:S02]  /*7820*/  F2FP.SATFINITE.E4M3.F32.PACK_AB_MERGE_C R114, R35, R30, RZ ;  /* 0x0000001e2372723e */ /* 0x000fe400048070ff */
[----:B------:R-:W-:Y:S02]  /*7830*/  F2FP.SATFINITE.E4M3.F32.PACK_AB_MERGE_C R108, R17, R16, R108 ;  /* 0x00000010116c723e */ /* 0x000fe4000480706c */
[----:B------:R-:W-:Y:S02]  /*7840*/  F2FP.SATFINITE.E4M3.F32.PACK_AB_MERGE_C R109, R21, R20, R109 ;  /* 0x00000014156d723e */ /* 0x000fe4000480706d */
[----:B------:R-:W-:Y:S02]  /*7850*/  F2FP.SATFINITE.E4M3.F32.PACK_AB_MERGE_C R110, R25, R24, R112 ;  /* 0x00000018196e723e */ /* 0x000fe40004807070 */
[----:B------:R-:W-:Y:S02]  /*7860*/  F2FP.SATFINITE.E4M3.F32.PACK_AB_MERGE_C R111, R29, R28, R114 ;  /* 0x0000001c1d6f723e */ /* 0x000fe40004807072 */
[----:B------:R-:W-:Y:S02]  /*7870*/  LEA R112, R95, UR43, 0x3 ;  /* 0x0000002b5f707c11 */ /* 0x000fe4000f8e18ff */
[----:B------:R-:W-:Y:S01]  /*7880*/  @P6 SHF.L.U32 R113, R94, 0x1f, RZ ;  /* 0x0000001f5e716819 */ /* 0x000fe200000006ff */
[----:B------:R1:W-:Y:S01]  /*7890*/  STS.128 [R100+0x4200], R108 ;  /* 0x0042006c64007388 */ /* 0x0003e20000000c00 */
[----:B------:R-:W-:Y:S01]  /*78a0*/  @!PT LDS RZ, [RZ] ;  /* 0x00000000fffff984 */ /* 0x000fe20000000800 */
[----:B------:R-:W-:Y:S01]  /*78b0*/  @!PT LDS RZ, [RZ] ;  /* 0x00000000fffff984 */ /* 0x000fe20000000800 */
[----:B------:R-:W-:Y:S01]  /*78c0*/  @!PT LDS RZ, [RZ] ;  /* 0x00000000fffff984 */ /* 0x000fe20000000800 */
[----:B------:R-:W-:Y:S01]  /*78d0*/  @!PT LDS RZ, [RZ] ;  /* 0x00000000fffff984 */ /* 0x000fe20000000800 */
[----:B------:R2:W-:Y:S07]  /*78e0*/  MEMBAR.ALL.CTA ;  /* 0x0000000000007992 */ /* 0x0005ee0000008000 */
[----:B--2---:R-:W2:Y:S02]  /*78f0*/  FENCE.VIEW.ASYNC.S ;  /* 0x00000000000073c6 */ /* 0x004ea40000000000 */
[----:B--2---:R-:W-:Y:S06]  /*7900*/  BAR.SYNC.DEFER_BLOCKING 0x1, 0x80 ;  /* 0x0042000000007b1d */ /* 0x004fec0000010000 */
[----:B------:R-:W-:Y:S05]  /*7910*/  @P0 BRA `(.L_x_121) ;  /* 0x0000000000380947 */ /* 0x000fea0003800000 */
[----:B------:R-:W-:Y:S01]  /*7920*/  UIADD3 UR4, UPT, UPT, UR43, 0x4200, URZ ;  /* 0x000042002b047890 */ /* 0x000fe2000fffe0ff */
[----:B------:R-:W-:Y:S01]  /*7930*/  UMOV UR51, UR36 ;  /* 0x0000002400337c82 */ /* 0x000fe20008000000 */
[----:B------:R-:W-:Y:S02]  /*7940*/  UIADD3 UR9, UPT, UPT, UR49, 0x80, URZ ;  /* 0x0000008031097890 */ /* 0x000fe4000fffe0ff */
[----:B------:R-:W-:Y:S02]  /*7950*/  UIADD3 UR8, UPT, UPT, UR43, 0x4a00, URZ ;  /* 0x00004a002b087890 */ /* 0x000fe4000fffe0ff */
[----:B------:R-:W-:Y:S01]  /*7960*/  MOV R98, UR4 ;  /* 0x0000000400627c02 */ /* 0x000fe20008000f00 */
[----:B------:R-:W-:Y:S01]  /*7970*/  UIADD3 UR4, UP0, UPT, UR60, 0x680, URZ ;  /* 0x000006803c047890 */ /* 0x000fe2000ff1e0ff */
[----:B------:R-:W-:Y:S02]  /*7980*/  UMOV UR10, UR50 ;  /* 0x00000032000a7c82 */ /* 0x000fe40008000000 */
[----:B------:R-:W-:Y:S01]  /*7990*/  R2UR UR48, R98 ;  /* 0x00000000623072ca */ /* 0x000fe200000e0000 */
[----:B------:R-:W-:Y:S01]  /*79a0*/  UIADD3.X UR5, UPT, UPT, URZ, UR61, URZ, UP0, !UPT ;  /* 0x0000003dff057290 */ /* 0x000fe200087fe4ff */
[----:B------:R-:W-:Y:S11]  /*79b0*/  UMOV UR11, UR36 ;  /* 0x00000024000b7c82 */ /* 0x000ff60008000000 */
[----:B------:R2:W-:Y:S01]  /*79c0*/  UTMASTG.3D [UR48], [UR4] ;  /* 0x00000030040073b5 */ /* 0x0005e20008010000 */
[----:B------:R2:W-:Y:S01]  /*79d0*/  UTMASTG.3D [UR8], [UR4] ;  /* 0x00000008040073b5 */ /* 0x0005e20008010000 */
[----:B------:R0:W-:Y:S01]  /*79e0*/  UTMACMDFLUSH ;  /* 0x00000000000079b7 */ /* 0x0001e20000000000 */
[----:B--2---:R-:W-:Y:S04]  /*79f0*/  DEPBAR.LE SB0, 0x1 ;  /* 0x000080400000791a */ /* 0x004fe80000000000 */
.L_x_121:
[----:B------:R-:W-:Y:S05]  /*7a00*/  BSYNC.RECONVERGENT B0 ;  /* 0x0000000000007941 */ /* 0x000fea0003800200 */
.L_x_120:
[----:B------:R-:W-:Y:S06]  /*7a10*/  BAR.SYNC.DEFER_BLOCKING 0x1, 0x80 ;  /* 0x0042000000007b1d */ /* 0x000fec0000010000 */
[----:B------:R-:W2:Y:S01]  /*7a20*/  @P6 SYNCS.PHASECHK.TRANS64.TRYWAIT P0, [R112+URZ+0x80], R113 ;  /* 0x00008071700065a7 */ /* 0x000ea200080011ff */
[----:B------:R-:W-:Y:S01]  /*7a30*/  BSSY B1, `(.L_x_122) ;  /* 0x0000020000017945 */ /* 0x000fe20003800000 */
[----:B--2---:R-:W-:Y:S03]  /*7a40*/  @P6 SEL R71, RZ, 0x1, !P0 ;  /* 0x00000001ff476807 */ /* 0x004fe60004000000 */
[----:B------:R-:W-:Y:S05]  /*7a50*/  @!P6 BRA `(.L_x_123) ;  /* 0x000000000074e947 */ /* 0x000fea0003800000 */
[----:B------:R-:W-:Y:S01]  /*7a60*/  ISETP.NE.AND P1, PT, R101, RZ, PT ;  /* 0x000000ff6500720c */ /* 0x000fe20003f25270 */
[----:B------:R-:W2:Y:S01]  /*7a70*/  S2R R0, SR_CgaCtaId ;  /* 0x0000000000007919 */ /* 0x000ea20000008800 */
[----:B------:R-:W-:Y:S01]  /*7a80*/  ISETP.NE.AND P0, PT, R71, RZ, PT ;  /* 0x000000ff4700720c */ /* 0x000fe20003f05270 */
[----:B------:R-:W-:Y:S10]  /*7a90*/  BSSY B0, `(.L_x_124) ;  /* 0x0000008000007945 */ /* 0x000ff40003800000 */
[----:B------:R-:W-:Y:S05]  /*7aa0*/  @P1 IMAD R2, R95, 0x1000, R88 ;  /* 0x000010005f021824 */ /* 0x000fea00078e0258 */
[----:B------:R-:W-:Y:S05]  /*7ab0*/  @P1 IADD3 R3, PT, PT, R2, UR43, RZ ;  /* 0x0000002b02031c10 */ /* 0x000fea000fffe0ff */
[----:B------:R-:W-:Y:S01]  /*7ac0*/  @P1 IMAD.IADD R4, R3, 0x1, R102 ;  /* 0x0000000103041824 */ /* 0x000fe200078e0266 */
[----:B------:R-:W-:Y:S06]  /*7ad0*/  @P0 BRA `(.L_x_125) ;  /* 0x00000000000c0947 */ /* 0x000fec0003800000 */
[----:B------:R-:W-:Y:S04]  /*7ae0*/  SHF.L.U32 R3, R94, 0x1f, RZ ;  /* 0x0000001f5e037819 */ /* 0x000fe800000006ff */
[----:B------:R-:W3:Y:S02]  /*7af0*/  SYNCS.PHASECHK.TRANS64.TRYWAIT P0, [R112+URZ+0x80], R3 ;  /* 0x00008003700075a7 */ /* 0x000ee400080011ff */
[----:B---3--:R-:W-:Y:S05]  /*7b00*/  @!P0 BRA `(.L_x_126) ;  /* 0x0000003400948947 */ /* 0x008fea0003800000 */
.L_x_125:
[----:B------:R-:W-:Y:S05]  /*7b10*/  BSYNC B0 ;  /* 0x0000000000007941 */ /* 0x000fea0003800000 */
.L_x_124:
[----:B------:R-:W-:Y:S01]  /*7b20*/  ISETP.NE.AND P0, PT, R101, RZ, PT ;  /* 0x000000ff6500720c */ /* 0x000fe20003f05270 */
[----:B---3--:R-:W-:Y:S02]  /*7b30*/  VIADD R3, R112, 0xa0 ;  /* 0x000000a070037836 */ /* 0x008fe40000000000 */
[----:B------:R-:W-:Y:S03]  /*7b40*/  VIADD R95, R95, 0x1 ;  /* 0x000000015f5f7836 */ /* 0x000fe60000000000 */
[----:B--2---:R-:W-:Y:S07]  /*7b50*/  PRMT R0, R0, 0x654, R3 ;  /* 0x0000065400007816 */ /* 0x004fee0000000003 */
[----:B------:R2:W3:Y:S04]  /*7b60*/  @P0 LDS.128 R72, [R2+UR43+0x200] ;  /* 0x0002002b02480984 */ /* 0x0004e80008000c00 */
[----:B------:R2:W4:Y:S01]  /*7b70*/  @P0 LDS.128 R76, [R4+0x200] ;  /* 0x00020000044c0984 */ /* 0x0005220000000c00 */
        /* <DEDUP_REMOVED lines=11> */
.L_x_123:
[----:B------:R-:W-:Y:S05]  /*7c30*/  BSYNC B1 ;  /* 0x0000000000017941 */ /* 0x000fea0003800000 */
.L_x_122:
[----:B--2---:R-:W-:Y:S05]  /*7c40*/  VIADD R0, R39, 0x20 ;  /* 0x0000002027007836 */ /* 0x004fea0000000000 */
[----:B------:R-:W-:Y:S04]  /*7c50*/  SHF.R.U32.HI R0, RZ, 0x15, R0 ;  /* 0x00000015ff007819 */ /* 0x000fe80000011600 */
[----:B------:R-:W-:Y:S11]  /*7c60*/  LOP3.LUT P0, RZ, R0, 0x3, R91, 0x48, !PT ;  /* 0x0000000300ff7812 */ /* 0x000ff6000780485b */
[----:B------:R-:W-:Y:S02]  /*7c70*/  @!UPT UIADD3 URZ, UPT, UPT, URZ, URZ, URZ ;  /* 0x000000fffffff290 */ /* 0x000fe4000fffe0ff */
[----:B------:R-:W-:Y:S05]  /*7c80*/  @!P0 BRA `(.L_x_127) ;  /* 0x0000000000408947 */ /* 0x000fea0003800000 */
[----:B------:R-:W2:Y:S01]  /*7c90*/  LDCU.64 UR8, c[0x4][0x78] ;  /* 0x01000f00ff0877ac */ /* 0x000ea20008000a00 */
[----:B------:R-:W-:Y:S01]  /*7ca0*/  MOV R3, 0x0 ;  /* 0x0000000000037802 */ /* 0x000fe20000000f00 */
[----:B------:R-:W-:Y:S02]  /*7cb0*/  HFMA2 R12, -RZ, RZ, 0, 5.9604644775390625e-08 ;  /* 0x00000001ff0c7431 */ /* 0x000fe400000001ff */
[----:B------:R-:W-:Y:S02]  /*7cc0*/  IMAD.MOV.U32 R8, RZ, RZ, 0x192 ;  /* 0x00000192ff087424 */ /* 0x000fe400078e00ff */
[----:B------:R-:W-:Y:S01]  /*7cd0*/  IMAD.MOV.U32 R13, RZ, RZ, RZ ;  /* 0x000000ffff0d7224 */ /* 0x000fe200078e00ff */
[----:B------:R-:W5:Y:S01]  /*7ce0*/  LDCU.64 UR6, c[0x4][0x80] ;  /* 0x01001000ff0677ac */ /* 0x000f620008000a00 */
[----:B------:R-:W1:Y:S01]  /*7cf0*/  LDC.64 R2, c[0x4][R3] ;  /* 0x0100000003027b82 */ /* 0x000e620000000a00 */
[----:B------:R-:W3:Y:S01]  /*7d00*/  LDCU.64 UR4, c[0x4][0x18] ;  /* 0x01000300ff0477ac */ /* 0x000ee20008000a00 */
[----:B--2---:R-:W-:Y:S01]  /*7d10*/  MOV R5, UR9 ;  /* 0x0000000900057c02 */ /* 0x004fe20008000f00 */
[----:B------:R-:W-:Y:S01]  /*7d20*/  IMAD.U32 R4, RZ, RZ, UR8 ;  /* 0x00000008ff047e24 */ /* 0x000fe2000f8e00ff */
[----:B-----5:R-:W-:Y:S01]  /*7d30*/  MOV R7, UR7 ;  /* 0x0000000700077c02 */ /* 0x020fe20008000f00 */
[----:B------:R-:W-:Y:S01]  /*7d40*/  IMAD.U32 R6, RZ, RZ, UR6 ;  /* 0x00000006ff067e24 */ /* 0x000fe2000f8e00ff */
[----:B---3--:R-:W-:Y:S01]  /*7d50*/  MOV R11, UR5 ;  /* 0x00000005000b7c02 */ /* 0x008fe20008000f00 */
[----:B------:R-:W-:Y:S02]  /*7d60*/  IMAD.U32 R10, RZ, RZ, UR4 ;  /* 0x00000004ff0a7e24 */ /* 0x000fe4000f8e00ff */
[----:B------:R-:W-:Y:S07]  /*7d70*/  LEPC R20, `(.L_x_127) ;  /* 0x000000001014794e */ /* 0x000fee0000000000 */
[----:B-1--4-:R-:W-:Y:S05]  /*7d80*/  CALL.ABS.NOINC R2 ;  /* 0x0000000002007343 */ /* 0x012fea0003c00000 */
.L_x_127:
[-C--:B---3--:R-:W-:Y:S01]  /*7d90*/  F2FP.F16.E4M3.UNPACK_B R42, R72.reuse ;  /* 0x00000048ff2a723e */ /* 0x088fe200020006ff */
        /* <DEDUP_REMOVED lines=13> */
[----:B------:R-:W-:Y:S01]  /*7e70*/  F2FP.F16.E4M3.UNPACK_B R54, R75 ;  /* 0x0000004bff36723e */ /* 0x000fe200020006ff */
[----:B------:R-:W2:Y:S01]  /*7e80*/  LDTM.x32 R4, tmem[UR4+0x20] ;  /* 0x00002004000479ee */ /* 0x000ea200082c0000 */
[----:B------:R-:W-:Y:S01]  /*7e90*/  HADD2.F32 R46, -RZ, R46.H1_H1 ;  /* 0x3000002eff2e7230 */ /* 0x000fe20000004100 */
[----:B----4-:R-:W-:Y:S01]  /*7ea0*/  F2FP.F16.E4M3.UNPACK_B R58, R76 ;  /* 0x0000004cff3a723e */ /* 0x010fe200020006ff */
[--C-:B------:R-:W-:Y:S01]  /*7eb0*/  HADD2.F32 R49, -RZ, R50.reuse.H0_H0 ;  /* 0x20000032ff317230 */ /* 0x100fe20000004100 */
[----:B------:R-:W-:Y:S01]  /*7ec0*/  F2FP.F16.E4M3.UNPACK_B R62, R77 ;  /* 0x0000004dff3e723e */ /* 0x000fe200020006ff */
[----:B------:R-:W-:Y:S01]  /*7ed0*/  HADD2.F32 R50, -RZ, R50.H1_H1 ;  /* 0x30000032ff327230 */ /* 0x000fe20000004100 */
[----:B------:R-:W-:Y:S01]  /*7ee0*/  F2FP.F16.E4M3.UNPACK_B R66, R78 ;  /* 0x0000004eff42723e */ /* 0x000fe200020006ff */
[--C-:B------:R-:W-:Y:S01]  /*7ef0*/  HADD2.F32 R53, -RZ, R54.reuse.H0_H0 ;  /* 0x20000036ff357230 */ /* 0x100fe20000004100 */
[----:B------:R-:W-:Y:S01]  /*7f00*/  F2FP.F16.E4M3.UNPACK_B R70, R79 ;  /* 0x0000004fff46723e */ /* 0x000fe200020006ff */
[----:B------:R-:W-:Y:S01]  /*7f10*/  HADD2.F32 R54, -RZ, R54.H1_H1 ;  /* 0x30000036ff367230 */ /* 0x000fe20000004100 */
[----:B------:R-:W-:Y:S01]  /*7f20*/  F2FP.F16.E4M3.UNPACK_B R56, R75.H1 ;  /* 0x0000004bff38723e */ /* 0x000fe200030006ff */
[--C-:B------:R-:W-:Y:S01]  /*7f30*/  HADD2.F32 R57, -RZ, R58.reuse.H0_H0 ;  /* 0x2000003aff397230 */ /* 0x100fe20000004100 */
[----:B------:R-:W-:Y:S01]  /*7f40*/  F2FP.F16.E4M3.UNPACK_B R60, R76.H1 ;  /* 0x0000004cff3c723e */ /* 0x000fe200030006ff */
[----:B------:R-:W-:Y:S01]  /*7f50*/  HADD2.F32 R58, -RZ, R58.H1_H1 ;  /* 0x3000003aff3a7230 */ /* 0x000fe20000004100 */
[----:B------:R-:W-:Y:S01]  /*7f60*/  F2FP.F16.E4M3.UNPACK_B R64, R77.H1 ;  /* 0x0000004dff40723e */ /* 0x000fe200030006ff */
[--C-:B------:R-:W-:Y:S01]  /*7f70*/  HADD2.F32 R61, -RZ, R62.reuse.H0_H0 ;  /* 0x2000003eff3d7230 */ /* 0x100fe20000004100 */
[----:B------:R-:W-:Y:S01]  /*7f80*/  F2FP.F16.E4M3.UNPACK_B R68, R78.H1 ;  /* 0x0000004eff44723e */ /* 0x000fe200030006ff */
[----:B------:R-:W-:Y:S01]  /*7f90*/  HADD2.F32 R62, -RZ, R62.H1_H1 ;  /* 0x3000003eff3e7230 */ /* 0x000fe20000004100 */
[----:B------:R-:W-:Y:S01]  /*7fa0*/  ISETP.NE.AND P0, PT, R99, RZ, PT ;  /* 0x000000ff6300720c */ /* 0x000fe20003f05270 */
[--C-:B------:R-:W-:Y:S01]  /*7fb0*/  HADD2.F32 R65, -RZ, R66.reuse.H0_H0 ;  /* 0x20000042ff417230 */ /* 0x100fe20000004100 */
[----:B------:R-:W-:Y:S01]  /*7fc0*/  ISETP.NE.AND P6, PT, R103, RZ, PT ;  /* 0x000000ff6700720c */ /* 0x000fe20003fc5270 */
[----:B------:R-:W-:Y:S02]  /*7fd0*/  HADD2.F32 R66, -RZ, R66.H1_H1 ;  /* 0x30000042ff427230 */ /* 0x000fe40000004100 */
[--C-:B------:R-:W-:Y:S02]  /*7fe0*/  HADD2.F32 R69, -RZ, R70.reuse.H0_H0 ;  /* 0x20000046ff457230 */ /* 0x100fe40000004100 */
[C---:B--2---:R-:W-:Y:S01]  /*7ff0*/  FMUL R0, R38.reuse, R4 ;  /* 0x0000000426007220 */ /* 0x044fe20000400000 */
        /* <DEDUP_REMOVED lines=20> */
[--C-:B------:R-:W-:Y:S02]  /*8140*/  HADD2.F32 R47, -RZ, R48.reuse.H0_H0 ;  /* 0x20000030ff2f7230 */ /* 0x100fe40000004100 */
[C---:B------:R-:W-:Y:S01]  /*8150*/  FMUL R6, R38.reuse, R10 ;  /* 0x0000000a26067220 */ /* 0x040fe20000400000 */
[C---:B------:R-:W-:Y:S01]  /*8160*/  FFMA R3, R41.reuse, R42, R3 ;  /* 0x0000002a29037223 */ /* 0x040fe20000000003 */
[----:B------:R-:W-:Y:S02]  /*8170*/  HADD2.F32 R48, -RZ, R48.H1_H1 ;  /* 0x30000030ff307230 */ /* 0x000fe40000004100 */
[C---:B------:R-:W-:Y:S01]  /*8180*/  FFMA R7, R41.reuse, R44, R7 ;  /* 0x0000002c29077223 */ /* 0x040fe20000000007 */
[C---:B------:R-:W-:Y:S01]  /*8190*/  FFMA R4, R41.reuse, R45, R4 ;  /* 0x0000002d29047223 */ /* 0x040fe20000000004 */
[C---:B------:R-:W-:Y:S01]  /*81a0*/  FFMA R5, R41.reuse, R46, R5 ;  /* 0x0000002e29057223 */ /* 0x040fe20000000005 */
[----:B------:R-:W-:Y:S01]  /*81b0*/  FFMA R6, R41, R47, R6 ;  /* 0x0000002f29067223 */ /* 0x000fe20000000006 */
[----:B------:R-:W-:Y:S01]  /*81c0*/  FMUL R11, R38, R11 ;  /* 0x0000000b260b7220 */ /* 0x000fe20000400000 */
[----:B------:R-:W-:Y:S01]  /*81d0*/  F2FP.F16.E4M3.UNPACK_B R40, R79.H1 ;  /* 0x0000004fff28723e */ /* 0x000fe200030006ff */
[--C-:B------:R-:W-:Y:S01]  /*81e0*/  HADD2.F32 R51, -RZ, R52.reuse.H0_H0 ;  /* 0x20000034ff337230 */ /* 0x100fe20000004100 */
[----:B-1----:R-:W-:Y:S01]  /*81f0*/  F2FP.SATFINITE.E4M3.F32.PACK_AB_MERGE_C R105, R7, R3, RZ ;  /* 0x000000030769723e */ /* 0x002fe200048070ff */
[C---:B------:R-:W-:Y:S01]  /*8200*/  FFMA R11, R41.reuse, R48, R11 ;  /* 0x00000030290b7223 */ /* 0x040fe2000000000b */
[C---:B------:R-:W-:Y:S01]  /*8210*/  FFMA R8, R41.reuse, R49, R8 ;  /* 0x0000003129087223 */ /* 0x040fe20000000008 */
[----:B------:R-:W-:Y:S01]  /*8220*/  FFMA R9, R41, R50, R9 ;  /* 0x0000003229097223 */ /* 0x000fe20000000009 */
[----:B------:R-:W-:Y:S01]  /*8230*/  F2FP.SATFINITE.E4M3.F32.PACK_AB_MERGE_C R104, R2, R0, R105 ;  /* 0x000000000268723e */ /* 0x000fe20004807069 */
[----:B------:R-:W-:Y:S01]  /*8240*/  HADD2.F32 R52, -RZ, R52.H1_H1 ;  /* 0x30000034ff347230 */ /* 0x000fe20000004100 */
[----:B------:R-:W-:Y:S01]  /*8250*/  F2FP.SATFINITE.E4M3.F32.PACK_AB_MERGE_C R106, R11, R6, RZ ;  /* 0x000000060b6a723e */ /* 0x000fe200048070ff */
[C---:B------:R-:W-:Y:S01]  /*8260*/  FMUL R10, R38.reuse, R14 ;  /* 0x0000000e260a7220 */ /* 0x040fe20000400000 */
[C---:B------:R-:W-:Y:S01]  /*8270*/  FMUL R15, R38.reuse, R15 ;  /* 0x0000000f260f7220 */ /* 0x040fe20000400000 */
[--C-:B------:R-:W-:Y:S01]  /*8280*/  HADD2.F32 R55, -RZ, R56.reuse.H0_H0 ;  /* 0x20000038ff377230 */ /* 0x100fe20000004100 */
[----:B------:R-:W-:Y:S01]  /*8290*/  F2FP.SATFINITE.E4M3.F32.PACK_AB_MERGE_C R105, R5, R4, R106 ;  /* 0x000000040569723e */ /* 0x000fe2000480706a */
[C---:B------:R-:W-:Y:S01]  /*82a0*/  FFMA R10, R41.reuse, R51, R10 ;  /* 0x00000033290a7223 */ /* 0x040fe2000000000a */
[C---:B------:R-:W-:Y:S01]  /*82b0*/  FFMA R15, R41.reuse, R52, R15 ;  /* 0x00000034290f7223 */ /* 0x040fe2000000000f */
[C---:B------:R-:W-:Y:S01]  /*82c0*/  FFMA R12, R41.reuse, R53, R12 ;  /* 0x00000035290c7223 */ /* 0x040fe2000000000c */
[C---:B------:R-:W-:Y:S01]  /*82d0*/  FFMA R13, R41.reuse, R54, R13 ;  /* 0x00000036290d7223 */ /* 0x040fe2000000000d */
[----:B------:R-:W-:Y:S02]  /*82e0*/  HADD2.F32 R56, -RZ, R56.H1_H1 ;  /* 0x30000038ff387230 */ /* 0x000fe40000004100 */
[C---:B------:R-:W-:Y:S01]  /*82f0*/  FMUL R14, R38.reuse, R18 ;  /* 0x00000012260e7220 */ /* 0x040fe20000400000 */
[C---:B------:R-:W-:Y:S01]  /*8300*/  FMUL R19, R38.reuse, R19 ;  /* 0x0000001326137220 */ /* 0x040fe20000400000 */
[--C-:B------:R-:W-:Y:S02]  /*8310*/  HADD2.F32 R59, -RZ, R60.reuse.H0_H0 ;  /* 0x2000003cff3b7230 */ /* 0x100fe40000004100 */
[C---:B------:R-:W-:Y:S01]  /*8320*/  FMUL R18, R38.reuse, R22 ;  /* 0x0000001626127220 */ /* 0x040fe20000400000 */
[C---:B------:R-:W-:Y:S01]  /*8330*/  FFMA R14, R41.reuse, R55, R14 ;  /* 0x00000037290e7223 */ /* 0x040fe2000000000e */
[----:B------:R-:W-:Y:S02]  /*8340*/  HADD2.F32 R60, -RZ, R60.H1_H1 ;  /* 0x3000003cff3c7230 */ /* 0x000fe40000004100 */
        /* <DEDUP_REMOVED lines=8> */
[C---:B------:R-:W-:Y:S01]  /*83d0*/  FFMA R23, R41.reuse, R60, R23 ;  /* 0x0000003c29177223 */ /* 0x040fe20000000017 */
[C---:B------:R-:W-:Y:S01]  /*83e0*/  FMUL R27, R38.reuse, R27 ;  /* 0x0000001b261b7220 */ /* 0x040fe20000400000 */
[C---:B------:R-:W-:Y:S01]  /*83f0*/  FFMA R20, R41.reuse, R61, R20 ;  /* 0x0000003d29147223 */ /* 0x040fe20000000014 */
[C---:B------:R-:W-:Y:S01]  /*8400*/  FFMA R21, R41.reuse, R62, R21 ;  /* 0x0000003e29157223 */ /* 0x040fe20000000015 */
[--C-:B------:R-:W-:Y:S02]  /*8410*/  HADD2.F32 R67, -RZ, R68.reuse.H0_H0 ;  /* 0x20000044ff437230 */ /* 0x100fe40000004100 */
[----:B------:R-:W-:Y:S01]  /*8420*/  FFMA R22, R41, R63, R22 ;  /* 0x0000003f29167223 */ /* 0x000fe20000000016 */
[----:B------:R-:W-:Y:S02]  /*8430*/  HADD2.F32 R68, -RZ, R68.H1_H1 ;  /* 0x30000044ff447230 */ /* 0x000fe40000004100 */
[C---:B------:R-:W-:Y:S01]  /*8440*/  FMUL R26, R38.reuse, R30 ;  /* 0x0000001e261a7220 */ /* 0x040fe20000400000 */
[----:B------:R-:W-:Y:S01]  /*8450*/  F2FP.SATFINITE.E4M3.F32.PACK_AB_MERGE_C R107, R15, R10, RZ ;  /* 0x0000000a0f6b723e */ /* 0x000fe200048070ff */
        /* <DEDUP_REMOVED lines=8> */
[----:B------:R-:W-:Y:S01]  /*84e0*/  F2FP.SATFINITE.E4M3.F32.PACK_AB_MERGE_C R106, R9, R8, R107 ;  /* 0x00000008096a723e */ /* 0x000fe2000480706b */
        /* <DEDUP_REMOVED lines=28> */
[----:B------:R-:W-:Y:S02]  /*86b0*/  UIADD3 UR4, UP0, UPT, UR60, 0x680, URZ ;  /* 0x000006803c047890 */ /* 0x000fe4000ff1e0ff */
[----:B------:R-:W-:Y:S02]  /*86c0*/  UIADD3 UR13, UPT, UPT, UR49, 0x20, URZ ;  /* 0x00000020310d7890 */ /* 0x000fe4000fffe0ff */
[----:B------:R-:W-:Y:S02]  /*86d0*/  UIADD3 UR12, UPT, UPT, UR43, 0x5200, URZ ;  /* 0x000052002b0c7890 */ /* 0x000fe4000fffe0ff */
[----:B------:R-:W-:Y:S01]  /*86e0*/  UIADD3.X UR5, UPT, UPT, URZ, UR61, URZ, UP0, !UPT ;  /* 0x0000003dff057290 */ /* 0x000fe200087fe4ff */
[----:B------:R-:W-:Y:S01]  /*86f0*/  UMOV UR14, UR50 ;  /* 0x00000032000e7c82 */ /* 0x000fe20008000000 */
[----:B------:R-:W-:Y:S01]  /*8700*/  UMOV UR15, UR36 ;  /* 0x00000024000f7c82 */ /* 0x000fe20008000000 */
[----:B------:R-:W-:Y:S02]  /*8710*/  UIADD3 UR9, UPT, UPT, UR49, 0xa0, URZ ;  /* 0x000000a031097890 */ /* 0x000fe4000fffe0ff */
[----:B------:R-:W-:Y:S01]  /*8720*/  UIADD3 UR8, UPT, UPT, UR43, 0x5a00, URZ ;  /* 0x00005a002b087890 */ /* 0x000fe2000fffe0ff */
[----:B------:R-:W-:Y:S03]  /*8730*/  UMOV UR10, UR50 ;  /* 0x00000032000a7c82 */ /* 0x000fe60008000000 */
[----:B------:R2:W-:Y:S01]  /*8740*/  UTMASTG.3D [UR12], [UR4] ;  /* 0x0000000c040073b5 */ /* 0x0005e20008010000 */
[----:B------:R-:W-:Y:S04]  /*8750*/  UMOV UR11, UR36 ;  /* 0x00000024000b7c82 */ /* 0x000fe80008000000 */
[----:B------:R2:W-:Y:S01]  /*8760*/  UTMASTG.3D [UR8], [UR4] ;  /* 0x00000008040073b5 */ /* 0x0005e20008010000 */
[----:B------:R0:W-:Y:S01]  /*8770*/  UTMACMDFLUSH ;  /* 0x00000000000079b7 */ /* 0x0001e20000000000 */
[----:B--2---:R-:W-:Y:S04]  /*8780*/  DEPBAR.LE SB0, 0x1 ;  /* 0x000080400000791a */ /* 0x004fe80000000000 */
.L_x_129:
[----:B------:R-:W-:Y:S05]  /*8790*/  BSYNC.RECONVERGENT B0 ;  /* 0x0000000000007941 */ /* 0x000fea0003800200 */
.L_x_128:
        /* <DEDUP_REMOVED lines=16> */
.L_x_133:
[----:B------:R-:W-:Y:S05]  /*88a0*/  BSYNC B0 ;  /* 0x0000000000007941 */ /* 0x000fea0003800000 */
.L_x_132:
        /* <DEDUP_REMOVED lines=17> */
.L_x_131:
[----:B------:R-:W-:Y:S05]  /*89c0*/  BSYNC B1 ;  /* 0x0000000000017941 */ /* 0x000fea0003800000 */
.L_x_130:
        /* <DEDUP_REMOVED lines=21> */
.L_x_135:
        /* <DEDUP_REMOVED lines=17> */
[----:B------:R-:W-:Y:S01]  /*8c30*/  ISETP.NE.AND P6, PT, R103, RZ, PT ;  /* 0x000000ff6700720c */ /* 0x000fe20003fc5270 */
[--C-:B------:R-:W-:Y:S01]  /*8c40*/  HADD2.F32 R49, -RZ, R50.reuse.H0_H0 ;  /* 0x20000032ff317230 */ /* 0x100fe20000004100 */
[----:B----4-:R-:W-:Y:S01]  /*8c50*/  F2FP.F16.E4M3.UNPACK_B R58, R76 ;  /* 0x0000004cff3a723e */ /* 0x010fe200020006ff */
[----:B------:R-:W-:Y:S01]  /*8c60*/  HADD2.F32 R50, -RZ, R50.H1_H1 ;  /* 0x30000032ff327230 */ /* 0x000fe20000004100 */
[----:B------:R-:W-:Y:S01]  /*8c70*/  F2FP.F16.E4M3.UNPACK_B R62, R77 ;  /* 0x0000004dff3e723e */ /* 0x000fe200020006ff */
[--C-:B------:R-:W-:Y:S01]  /*8c80*/  HADD2.F32 R53, -RZ, R54.reuse.H0_H0 ;  /* 0x20000036ff357230 */ /* 0x100fe20000004100 */
[----:B------:R-:W-:Y:S01]  /*8c90*/  F2FP.F16.E4M3.UNPACK_B R66, R78 ;  /* 0x0000004eff42723e */ /* 0x000fe200020006ff */
[----:B------:R-:W-:Y:S01]  /*8ca0*/  HADD2.F32 R54, -RZ, R54.H1_H1 ;  /* 0x30000036ff367230 */ /* 0x000fe20000004100 */
[----:B------:R-:W-:Y:S01]  /*8cb0*/  F2FP.F16.E4M3.UNPACK_B R70, R79 ;  /* 0x0000004fff46723e */ /* 0x000fe200020006ff */
[--C-:B------:R-:W-:Y:S01]  /*8cc0*/  HADD2.F32 R57, -RZ, R58.reuse.H0_H0 ;  /* 0x2000003aff397230 */ /* 0x100fe20000004100 */
[----:B------:R-:W-:Y:S01]  /*8cd0*/  F2FP.F16.E4M3.UNPACK_B R56, R75.H1 ;  /* 0x0000004bff38723e */ /* 0x000fe200030006ff */
[----:B------:R-:W-:Y:S01]  /*8ce0*/  HADD2.F32 R58, -RZ, R58.H1_H1 ;  /* 0x3000003aff3a7230 */ /* 0x000fe20000004100 */
[----:B------:R-:W-:Y:S01]  /*8cf0*/  F2FP.F16.E4M3.UNPACK_B R60, R76.H1 ;  /* 0x0000004cff3c723e */ /* 0x000fe200030006ff */
[--C-:B------:R-:W-:Y:S01]  /*8d00*/  HADD2.F32 R61, -RZ, R62.reuse.H0_H0 ;  /* 0x2000003eff3d7230 */ /* 0x100fe20000004100 */
[----:B------:R-:W-:Y:S01]  /*8d10*/  F2FP.F16.E4M3.UNPACK_B R64, R77.H1 ;  /* 0x0000004dff40723e */ /* 0x000fe200030006ff */
[----:B------:R-:W-:Y:S01]  /*8d20*/  HADD2.F32 R62, -RZ, R62.H1_H1 ;  /* 0x3000003eff3e7230 */ /* 0x000fe20000004100 */
[----:B------:R-:W-:Y:S01]  /*8d30*/  F2FP.F16.E4M3.UNPACK_B R68, R78.H1 ;  /* 0x0000004eff44723e */ /* 0x000fe200030006ff */
        /* <DEDUP_REMOVED lines=36> */
[----:B------:R-:W-:Y:S01]  /*8f80*/  F2FP.SATFINITE.E4M3.F32.PACK_AB_MERGE_C R103, R7, R3, RZ ;  /* 0x000000030767723e */ /* 0x000fe200048070ff */
[C---:B------:R-:W-:Y:S01]  /*8f90*/  FFMA R11, R41.reuse, R48, R11 ;  /* 0x00000030290b7223 */ /* 0x040fe2000000000b */
[C---:B------:R-:W-:Y:S01]  /*8fa0*/  FFMA R8, R41.reuse, R49, R8 ;  /* 0x0000003129087223 */ /* 0x040fe20000000008 */
[----:B------:R-:W-:Y:S01]  /*8fb0*/  FFMA R9, R41, R50, R9 ;  /* 0x0000003229097223 */ /* 0x000fe20000000009 */
[----:B-1----:R-:W-:Y:S01]  /*8fc0*/  F2FP.SATFINITE.E4M3.F32.PACK_AB_MERGE_C R104, R2, R0, R103 ;  /* 0x000000000268723e */ /* 0x002fe20004807067 */
        /* <DEDUP_REMOVED lines=44> */
[----:B------:R-:W-:Y:S01]  /*9290*/  FFMA R28, R41, R69, R28 ;  /* 0x00000045291c7223 */ /* 0x000fe2000000001c */
[----:B------:R-:W-:Y:S01]  /*92a0*/  F2FP.SATFINITE.E4M3.F32.PACK_AB_MERGE_C R107, R19, R14, RZ ;  /* 0x0000000e136b723e */ /* 0x000fe200048070ff */
        /* <DEDUP_REMOVED lines=25> */
[----:B------:R-:W-:Y:S02]  /*9440*/  UIADD3 UR4, UPT, UPT, UR43, 0x4200, URZ ;  /* 0x000042002b047890 */ /* 0x000fe4000fffe0ff */
[----:B------:R-:W-:Y:S01]  /*9450*/  UIADD3 UR9, UPT, UPT, UR49, 0x40, URZ ;  /* 0x0000004031097890 */ /* 0x000fe2000fffe0ff */
[----:B------:R-:W-:Y:S01]  /*9460*/  UMOV UR10, UR50 ;  /* 0x00000032000a7c82 */ /* 0x000fe20008000000 */
[----:B------:R-:W-:Y:S02]  /*9470*/  UMOV UR11, UR36 ;  /* 0x00000024000b7c82 */ /* 0x000fe40008000000 */
[----:B------:R-:W-:Y:S01]  /*9480*/  MOV R98, UR4 ;  /* 0x0000000400627c02 */ /* 0x000fe20008000f00 */
[----:B------:R-:W-:Y:S02]  /*9490*/  UIADD3 UR4, UP0, UPT, UR60, 0x680, URZ ;  /* 0x000006803c047890 */ /* 0x000fe4000ff1e0ff */
[----:B------:R-:W-:Y:S01]  /*94a0*/  UIADD3 UR13, UPT, UPT, UR49, 0xc0, URZ ;  /* 0x000000c0310d7890 */ /* 0x000fe2000fffe0ff */
[----:B------:R-:W-:Y:S01]  /*94b0*/  R2UR UR8, R98 ;  /* 0x00000000620872ca */ /* 0x000fe200000e0000 */
[----:B------:R-:W-:Y:S02]  /*94c0*/  UIADD3.X UR5, UPT, UPT, URZ, UR61, URZ, UP0, !UPT ;  /* 0x0000003dff057290 */ /* 0x000fe400087fe4ff */
[----:B------:R-:W-:Y:S01]  /*94d0*/  UIADD3 UR12, UPT, UPT, UR43, 0x4a00, URZ ;  /* 0x00004a002b0c7890 */ /* 0x000fe2000fffe0ff */
[----:B------:R-:W-:Y:S01]  /*94e0*/  UMOV UR14, UR50 ;  /* 0x00000032000e7c82 */ /* 0x000fe20008000000 */
[----:B------:R-:W-:Y:S08]  /*94f0*/  UMOV UR15, UR36 ;  /* 0x00000024000f7c82 */ /* 0x000ff00008000000 */
[----:B------:R2:W-:Y:S01]  /*9500*/  UTMASTG.3D [UR8], [UR4] ;  /* 0x00000008040073b5 */ /* 0x0005e20008010000 */
[----:B------:R2:W-:Y:S01]  /*9510*/  UTMASTG.3D [UR12], [UR4] ;  /* 0x0000000c040073b5 */ /* 0x0005e20008010000 */
[----:B------:R0:W-:Y:S01]  /*9520*/  UTMACMDFLUSH ;  /* 0x00000000000079b7 */ /* 0x0001e20000000000 */
[----:B--2---:R-:W-:Y:S04]  /*9530*/  DEPBAR.LE SB0, 0x1 ;  /* 0x000080400000791a */ /* 0x004fe80000000000 */
.L_x_137:
[----:B------:R-:W-:Y:S05]  /*9540*/  BSYNC.RECONVERGENT B0 ;  /* 0x0000000000007941 */ /* 0x000fea0003800200 */
.L_x_136:
        /* <DEDUP_REMOVED lines=16> */
.L_x_141:
[----:B------:R-:W-:Y:S05]  /*9650*/  BSYNC B0 ;  /* 0x0000000000007941 */ /* 0x000fea0003800000 */
.L_x_140:
        /* <DEDUP_REMOVED lines=17> */
.L_x_139:
[----:B------:R-:W-:Y:S05]  /*9770*/  BSYNC B1 ;  /* 0x0000000000017941 */ /* 0x000fea0003800000 */
.L_x_138:
        /* <DEDUP_REMOVED lines=21> */
.L_x_143:
[----:B------:R-:W-:Y:S01]  /*98d0*/  ISETP.NE.AND P0, PT, R99, RZ, PT ;  /* 0x000000ff6300720c */ /* 0x000fe20003f05270 */
[----:B------:R-:W-:Y:S05]  /*98e0*/  WARPSYNC.ALL ;  /* 0x0000000000007948 */ /* 0x000fea0003800000 */
[----:B------:R-:W-:Y:S01]  /*98f0*/  R2UR UR4, R39 ;  /* 0x00000000270472ca */ /* 0x000fe200000e0000 */
[----:B------:R-:W-:Y:S01]  /*9900*/  BSSY.RECONVERGENT B0, `(.L_x_144) ;  /* 0x000009f000007945 */ /* 0x000fe20003800200 */
[-C--:B---3--:R-:W-:Y:S02]  /*9910*/  F2FP.F16.E4M3.UNPACK_B R42, R72.reuse ;  /* 0x00000048ff2a723e */ /* 0x088fe400020006ff */
[----:B------:R-:W-:Y:S02]  /*9920*/  F2FP.F16.E4M3.UNPACK_B R72, R72.H1 ;  /* 0x00000048ff48723e */ /* 0x000fe400030006ff */
[-C--:B------:R-:W-:Y:S01]  /*9930*/  F2FP.F16.E4M3.UNPACK_B R46, R73.reuse ;  /* 0x00000049ff2e723e */ /* 0x080fe200020006ff */
[--C-:B------:R-:W-:Y:S01]  /*9940*/  HADD2.F32 R40, -RZ, R42.reuse.H0_H0 ;  /* 0x2000002aff287230 */ /* 0x100fe20000004100 */
[----:B------:R-:W-:Y:S01]  /*9950*/  F2FP.F16.E4M3.UNPACK_B R73, R73.H1 ;  /* 0x00000049ff49723e */ /* 0x000fe200030006ff */
[----:B------:R-:W-:Y:S01]  /*9960*/  HADD2.F32 R42, -RZ, R42.H1_H1 ;  /* 0x3000002aff2a7230 */ /* 0x000fe20000004100 */
[-C--:B------:R-:W-:Y:S01]  /*9970*/  F2FP.F16.E4M3.UNPACK_B R50, R74.reuse ;  /* 0x0000004aff32723e */ /* 0x080fe200020006ff */
[----:B------:R-:W-:Y:S01]  /*9980*/  HADD2.F32 R43, -RZ, R72.H0_H0 ;  /* 0x20000048ff2b7230 */ /* 0x000fe20000004100 */
[----:B------:R-:W-:Y:S01]  /*9990*/  F2FP.F16.E4M3.UNPACK_B R74, R74.H1 ;  /* 0x0000004aff4a723e */ /* 0x000fe200030006ff */
[----:B------:R-:W2:Y:S01]  /*99a0*/  LDTM.x32 R4, tmem[UR4+0x60] ;  /* 0x00006004000479ee */ /* 0x000ea200082c0000 */
[----:B------:R-:W-:Y:S01]  /*99b0*/  NOP ;  /* 0x0000000000007918 */ /* 0x000fe20000000000 */
[----:B------:R-:W-:Y:S01]  /*99c0*/  IADD3 R92, PT, PT, R92, 0x110, RZ ;  /* 0x000001105c5c7810 */ /* 0x000fe20007ffe0ff */
[--C-:B------:R-:W-:Y:S01]  /*99d0*/  HADD2.F32 R45, -RZ, R46.reuse.H0_H0 ;  /* 0x2000002eff2d7230 */ /* 0x100fe20000004100 */
[----:B------:R-:W-:Y:S01]  /*99e0*/  F2FP.F16.E4M3.UNPACK_B R54, R75 ;  /* 0x0000004bff36723e */ /* 0x000fe200020006ff */
[----:B------:R-:W-:Y:S01]  /*99f0*/  HADD2.F32 R46, -RZ, R46.H1_H1 ;  /* 0x3000002eff2e7230 */ /* 0x000fe20000004100 */
[----:B------:R-:W-:Y:S01]  /*9a00*/  LOP3.LUT R92, R92, 0xfefffff8, RZ, 0xc0, !PT ;  /* 0xfefffff85c5c7812 */ /* 0x000fe200078ec0ff */
[--C-:B------:R-:W-:Y:S01]  /*9a10*/  HADD2.F32 R49, -RZ, R50.reuse.H0_H0 ;  /* 0x20000032ff317230 */ /* 0x100fe20000004100 */
[----:B----4-:R-:W-:Y:S01]  /*9a20*/  F2FP.F16.E4M3.UNPACK_B R58, R76 ;  /* 0x0000004cff3a723e */ /* 0x010fe200020006ff */
[----:B------:R-:W-:Y:S01]  /*9a30*/  HADD2.F32 R50, -RZ, R50.H1_H1 ;  /* 0x30000032ff327230 */ /* 0x000fe20000004100 */
[----:B--2---:R2:W-:Y:S01]  /*9a40*/  SYNCS.ARRIVE.TRANS64.RED.A1T0 RZ, [R92+URZ], RZ ;  /* 0x000000ff5cff79a7 */ /* 0x0045e200081004ff */
[--C-:B------:R-:W-:Y:S01]  /*9a50*/  HADD2.F32 R53, -RZ, R54.reuse.H0_H0 ;  /* 0x20000036ff357230 */ /* 0x100fe20000004100 */
[-C--:B------:R-:W-:Y:S01]  /*9a60*/  F2FP.F16.E4M3.UNPACK_B R62, R77.reuse ;  /* 0x0000004dff3e723e */ /* 0x080fe200020006ff */
[----:B------:R-:W-:Y:S01]  /*9a70*/  HADD2.F32 R54, -RZ, R54.H1_H1 ;  /* 0x30000036ff367230 */ /* 0x000fe20000004100 */
[----:B------:R-:W-:Y:S01]  /*9a80*/  F2FP.F16.E4M3.UNPACK_B R77, R77.H1 ;  /* 0x0000004dff4d723e */ /* 0x000fe200030006ff */
        /* <DEDUP_REMOVED lines=8> */
[----:B------:R-:W-:Y:S02]  /*9b10*/  HADD2.F32 R64, -RZ, R77.H1_H1 ;  /* 0x3000004dff407230 */ /* 0x000fe40000004100 */
[C---:B------:R-:W-:Y:S01]  /*9b20*/  FMUL R4, R38.reuse, R4 ;  /* 0x0000000426047220 */ /* 0x040fe20000400000 */
        /* <DEDUP_REMOVED lines=13> */
[--C-:B------:R-:W-:Y:S02]  /*9c00*/  HADD2.F32 R65, -RZ, R66.reuse.H0_H0 ;  /* 0x20000042ff417230 */ /* 0x100fe40000004100 */
[C---:B------:R-:W-:Y:S01]  /*9c10*/  FMUL R24, R38.reuse, R28 ;  /* 0x0000001c26187220 */ /* 0x040fe20000400000 */
[----:B------:R-:W-:Y:S02]  /*9c20*/  HADD2.F32 R66, -RZ, R66.H1_H1 ;  /* 0x30000042ff427230 */ /* 0x000fe40000004100 */
[C---:B------:R-:W-:Y:S01]  /*9c30*/  FMUL R25, R38.reuse, R29 ;  /* 0x0000001d26197220 */ /* 0x040fe20000400000 */
[--C-:B------:R-:W-:Y:S02]  /*9c40*/  HADD2.F32 R69, -RZ, R70.reuse.H0_H0 ;  /* 0x20000046ff457230 */ /* 0x100fe40000004100 */
[C---:B------:R-:W-:Y:S01]  /*9c50*/  FMUL R28, R38.reuse, R32 ;  /* 0x00000020261c7220 */ /* 0x040fe20000400000 */
[----:B------:R-:W-:Y:S02]  /*9c60*/  HADD2.F32 R70, -RZ, R70.H1_H1 ;  /* 0x30000046ff467230 */ /* 0x000fe40000004100 */
[C---:B------:R-:W-:Y:S01]  /*9c70*/  FMUL R29, R38.reuse, R33 ;  /* 0x00000021261d7220 */ /* 0x040fe20000400000 */
        /* <DEDUP_REMOVED lines=11> */
[C---:B------:R-:W-:Y:S01]  /*9d30*/  FMUL R11, R38.reuse, R11 ;  /* 0x0000000b260b7220 */ /* 0x040fe20000400000 */
        /* <DEDUP_REMOVED lines=28> */
[----:B------:R-:W-:Y:S02]  /*9f00*/  HADD2.F32 R62, -RZ, R77.H0_H0 ;  /* 0x2000004dff3e7230 */ /* 0x000fe40000004100 */
[C---:B------:R-:W-:Y:S01]  /*9f10*/  FFMA R22, R41.reuse, R59, R22 ;  /* 0x0000003b29167223 */ /* 0x040fe20000000016 */
[C---:B------:R-:W-:Y:S01]  /*9f20*/  FMUL R3, R38.reuse, R26 ;  /* 0x0000001a26037220 */ /* 0x040fe20000400000 */
[C---:B------:R-:W-:Y:S01]  /*9f30*/  FFMA R23, R41.reuse, R60, R23 ;  /* 0x0000003c29177223 */ /* 0x040fe20000000017 */
[C---:B------:R-:W-:Y:S01]  /*9f40*/  FMUL R27, R38.reuse, R27 ;  /* 0x0000001b261b7220 */ /* 0x040fe20000400000 */
[C---:B------:R-:W-:Y:S01]  /*9f50*/  FFMA R0, R41.reuse, R61, R0 ;  /* 0x0000003d29007223 */ /* 0x040fe20000000000 */
[----:B------:R-:W-:Y:S01]  /*9f60*/  F2FP.F16.E4M3.UNPACK_B R79, R79.H1 ;  /* 0x0000004fff4f723e */ /* 0x000fe200030006ff */
        /* <DEDUP_REMOVED lines=32> */
[----:B------:R-:W-:Y:S03]  /*a170*/  IADD3 R36, PT, PT, R36, 0x1, RZ ;  /* 0x0000000124247810 */ /* 0x000fe60007ffe0ff */
[----:B------:R2:W-:Y:S01]  /*a180*/  STS.128 [R100+0x5200], R108 ;  /* 0x0052006c64007388 */ /* 0x0005e20000000c00 */
[----:B------:R-:W-:Y:S01]  /*a190*/  @!PT LDS RZ, [RZ] ;  /* 0x00000000fffff984 */ /* 0x000fe20000000800 */
[----:B------:R-:W-:Y:S01]  /*a1a0*/  @!PT LDS RZ, [RZ] ;  /* 0x00000000fffff984 */ /* 0x000fe20000000800 */
[----:B------:R-:W-:Y:S01]  /*a1b0*/  @!PT LDS RZ, [RZ] ;  /* 0x00000000fffff984 */ /* 0x000fe20000000800 */
[----:B------:R-:W-:Y:S01]  /*a1c0*/  @!PT LDS RZ, [RZ] ;  /* 0x00000000fffff984 */ /* 0x000fe20000000800 */
[----:B------:R1:W-:Y:S07]  /*a1d0*/  MEMBAR.ALL.CTA ;  /* 0x0000000000007992 */ /* 0x0003ee0000008000 */
[----:B-1----:R-:W1:Y:S02]  /*a1e0*/  FENCE.VIEW.ASYNC.S ;  /* 0x00000000000073c6 */ /* 0x002e640000000000 */
[----:B-1----:R-:W-:Y:S06]  /*a1f0*/  BAR.SYNC.DEFER_BLOCKING 0x1, 0x80 ;  /* 0x0042000000007b1d */ /* 0x002fec0000010000 */
        /* <DEDUP_REMOVED lines=14> */
[----:B-1----:R-:W-:Y:S04]  /*a2e0*/  DEPBAR.LE SB0, 0x1 ;  /* 0x000080400000791a */ /* 0x002fe80000000000 */
.L_x_145:
[----:B------:R-:W-:Y:S05]  /*a2f0*/  BSYNC.RECONVERGENT B0 ;  /* 0x0000000000007941 */ /* 0x000fea0003800200 */
.L_x_144:
[----:B------:R-:W-:Y:S01]  /*a300*/  BAR.SYNC.DEFER_BLOCKING 0x1, 0x80 ;  /* 0x0042000000007b1d */ /* 0x000fe20000010000 */
[----:B------:R-:W-:Y:S01]  /*a310*/  ISETP.NE.AND P0, PT, R93, 0x2, PT ;  /* 0x000000025d00780c */ /* 0x000fe20003f05270 */
[----:B------:R-:W-:Y:S01]  /*a320*/  UISETP.NE.AND UP0, UPT, UR44, URZ, UPT ;  /* 0x000000ff2c00728c */ /* 0x000fe2000bf05270 */
[----:B------:R-:W-:Y:S01]  /*a330*/  ISETP.NE.AND P1, PT, R36, 0x4, PT ;  /* 0x000000042400780c */ /* 0x000fe20003f25270 */
[----:B------:R-:W-:Y:S01]  /*a340*/  UIADD3 UR26, UPT, UPT, UR37, UR62, URZ ;  /* 0x0000003e251a7290 */ /* 0x000fe2000fffe0ff */
[----:B------:R-:W-:Y:S01]  /*a350*/  SEL R3, RZ, 0x1, P0 ;  /* 0x00000001ff037807 */ /* 0x000fe20000000000 */
[----:B------:R-:W-:Y:S01]  /*a360*/  UIADD3 UR20, UPT, UPT, UR38, UR59, URZ ;  /* 0x0000003b26147290 */ /* 0x000fe2000fffe0ff */
[----:B------:R-:W-:Y:S02]  /*a370*/  SEL R0, RZ, 0x1, P1 ;  /* 0x00000001ff007807 */ /* 0x000fe40000800000 */
[----:B------:R-:W-:Y:S02]  /*a380*/  LOP3.LUT R96, R96, R3, RZ, 0x3c, !PT ;  /* 0x0000000360607212 */ /* 0x000fe400078e3cff */
[----:B------:R-:W-:Y:S02]  /*a390*/  LOP3.LUT R97, R97, R0, RZ, 0x3c, !PT ;  /* 0x0000000061617212 */ /* 0x000fe400078e3cff */
[----:B------:R-:W-:Y:S02]  /*a3a0*/  SEL R93, R93, RZ, P0 ;  /* 0x000000ff5d5d7207 */ /* 0x000fe40000000000 */
[----:B------:R-:W-:Y:S01]  /*a3b0*/  SEL R36, R36, RZ, P1 ;  /* 0x000000ff24247207 */ /* 0x000fe20000800000 */
[----:B------:R-:W-:Y:S01]  /*a3c0*/  UMOV UR36, UR58 ;  /* 0x0000003a00247c82 */ /* 0x000fe20008000000 */
[----:B------:R-:W-:Y:S05]  /*a3d0*/  BRA.U UP0, `(.L_x_146) ;  /* 0xffffffb900c47547 */ /* 0x000fea000b83ffff */
[----:B------:R-:W-:Y:S05]  /*a3e0*/  EXIT ;  /* 0x000000000000794d */ /* 0x000fea0003800000 */
.L_x_24:
[----:B-1----:R1:W2:Y:S02]  /*a3f0*/  SYNCS.PHASECHK.TRANS64.TRYWAIT P0, [R0+URZ+0x140], R3 ;  /* 0x00014003000075a7 */ /* 0x0022a400080011ff */
[----:B--2---:R-:W-:Y:S05]  /*a400*/  @!P0 NANOSLEEP.SYNCS 0x989680 ;  /* 0x009896800000895d */ /* 0x004fea0003900000 */
[----:B------:R-:W2:Y:S02]  /*a410*/  @!P0 SYNCS.PHASECHK.TRANS64 P0, [R0+URZ+0x140], R3 ;  /* 0x00014003000085a7 */ /* 0x000ea400080010ff */
[----:B--2---:R-:W-:Y:S05]  /*a420*/  @!P0 BRA `(.L_x_24) ;  /* 0xfffffffc00f08947 */ /* 0x004fea000383ffff */
[----:B------:R-:W-:Y:S05]  /*a430*/  BRA `(.L_x_147) ;  /* 0xffffff7800487947 */ /* 0x000fea000383ffff */
.L_x_27:
[----:B-1----:R-:W-:-:S07]  /*a440*/  MOV R0, UR33 ;  /* 0x0000002100007c02 */ /* 0x002fce0008000f00 */
.L_x_148:
[----:B-1----:R1:W2:Y:S02]  /*a450*/  SYNCS.PHASECHK.TRANS64.TRYWAIT P0, [R0+URZ+0x40], R3 ;  /* 0x00004003000075a7 */ /* 0x0022a400080011ff */
[----:B--2---:R-:W-:Y:S05]  /*a460*/  @!P0 NANOSLEEP.SYNCS 0x989680 ;  /* 0x009896800000895d */ /* 0x004fea0003900000 */
[----:B------:R-:W2:Y:S02]  /*a470*/  @!P0 SYNCS.PHASECHK.TRANS64 P0, [R0+URZ+0x40], R3 ;  /* 0x00004003000085a7 */ /* 0x000ea400080010ff */
[----:B--2---:R-:W-:Y:S05]  /*a480*/  @!P0 BRA `(.L_x_148) ;  /* 0xfffffffc00f08947 */ /* 0x004fea000383ffff */
[----:B------:R-:W-:Y:S05]  /*a490*/  BRA `(.L_x_26) ;  /* 0xffffff7800987947 */ /* 0x000fea000383ffff */
.L_x_34:
[----:B-1----:R-:W-:-:S07]  /*a4a0*/  MOV R0, UR17 ;  /* 0x0000001100007c02 */ /* 0x002fce0008000f00 */
.L_x_149:
[----:B-1----:R1:W2:Y:S02]  /*a4b0*/  SYNCS.PHASECHK.TRANS64.TRYWAIT P0, [R0+URZ+0x40], R3 ;  /* 0x00004003000075a7 */ /* 0x0022a400080011ff */
[----:B--2---:R-:W-:Y:S05]  /*a4c0*/  @!P0 NANOSLEEP.SYNCS 0x989680 ;  /* 0x009896800000895d */ /* 0x004fea0003900000 */
[----:B------:R-:W2:Y:S02]  /*a4d0*/  @!P0 SYNCS.PHASECHK.TRANS64 P0, [R0+URZ+0x40], R3 ;  /* 0x00004003000085a7 */ /* 0x000ea400080010ff */
[----:B--2---:R-:W-:Y:S05]  /*a4e0*/  @!P0 BRA `(.L_x_149) ;  /* 0xfffffffc00f08947 */ /* 0x004fea000383ffff */
[----:B------:R-:W-:Y:S05]  /*a4f0*/  BRA `(.L_x_33) ;  /* 0xffffff7c005c7947 */ /* 0x000fea000383ffff */
.L_x_39:
[----:B-1----:R1:W2:Y:S02]  /*a500*/  SYNCS.PHASECHK.TRANS64.TRYWAIT P0, [R3+URZ+0xd0], R0 ;  /* 0x0000d000030075a7 */ /* 0x0022a400080011ff */
[----:B--2---:R-:W-:Y:S05]  /*a510*/  @!P0 NANOSLEEP.SYNCS 0x989680 ;  /* 0x009896800000895d */ /* 0x004fea0003900000 */
[----:B------:R-:W2:Y:S02]  /*a520*/  @!P0 SYNCS.PHASECHK.TRANS64 P0, [R3+URZ+0xd0], R0 ;  /* 0x0000d000030085a7 */ /* 0x000ea400080010ff */
[----:B--2---:R-:W-:Y:S05]  /*a530*/  @!P0 BRA `(.L_x_39) ;  /* 0xfffffffc00f08947 */ /* 0x004fea000383ffff */
[----:B------:R-:W-:Y:S05]  /*a540*/  BRA `(.L_x_150) ;  /* 0xffffff8000007947 */ /* 0x000fea000383ffff */
.L_x_43:
[----:B-1----:R-:W-:-:S07]  /*a550*/  MOV R0, UR4 ;  /* 0x0000000400007c02 */ /* 0x002fce0008000f00 */
.L_x_151:
[----:B-1----:R1:W2:Y:S02]  /*a560*/  SYNCS.PHASECHK.TRANS64.TRYWAIT P0, [R0+URZ], R3 ;  /* 0x00000003000075a7 */ /* 0x0022a400080011ff */
[----:B--2---:R-:W-:Y:S05]  /*a570*/  @!P0 NANOSLEEP.SYNCS 0x989680 ;  /* 0x009896800000895d */ /* 0x004fea0003900000 */
[----:B------:R-:W2:Y:S02]  /*a580*/  @!P0 SYNCS.PHASECHK.TRANS64 P0, [R0+URZ], R3 ;  /* 0x00000003000085a7 */ /* 0x000ea400080010ff */
[----:B--2---:R-:W-:Y:S05]  /*a590*/  @!P0 BRA `(.L_x_151) ;  /* 0xfffffffc00f08947 */ /* 0x004fea000383ffff */
[----:B------:R-:W-:Y:S05]  /*a5a0*/  BRA `(.L_x_152) ;  /* 0xffffff8400a47947 */ /* 0x000fea000383ffff */
.L_x_44:
[----:B------:R-:W-:-:S07]  /*a5b0*/  MOV R0, UR5 ;  /* 0x0000000500007c02 */ /* 0x000fce0008000f00 */
.L_x_153:
[----:B-1----:R1:W2:Y:S02]  /*a5c0*/  SYNCS.PHASECHK.TRANS64.TRYWAIT P0, [R0+URZ], R3 ;  /* 0x00000003000075a7 */ /* 0x0022a400080011ff */
[----:B--2---:R-:W-:Y:S05]  /*a5d0*/  @!P0 NANOSLEEP.SYNCS 0x989680 ;  /* 0x009896800000895d */ /* 0x004fea0003900000 */
[----:B------:R-:W2:Y:S02]  /*a5e0*/  @!P0 SYNCS.PHASECHK.TRANS64 P0, [R0+URZ], R3 ;  /* 0x00000003000085a7 */ /* 0x000ea400080010ff */
[----:B--2---:R-:W-:Y:S05]  /*a5f0*/  @!P0 BRA `(.L_x_153) ;  /* 0xfffffffc00f08947 */ /* 0x004fea000383ffff */
[----:B------:R-:W-:Y:S05]  /*a600*/  BRA `(.L_x_154) ;  /* 0xffffff8400b07947 */ /* 0x000fea000383ffff */
.L_x_45:
[----:B------:R-:W-:-:S07]  /*a610*/  MOV R0, UR5 ;  /* 0x0000000500007c02 */ /* 0x000fce0008000f00 */
.L_x_155:
[----:B-1----:R1:W2:Y:S02]  /*a620*/  SYNCS.PHASECHK.TRANS64.TRYWAIT P0, [R0+URZ], R3 ;  /* 0x00000003000075a7 */ /* 0x0022a400080011ff */
[----:B--2---:R-:W-:Y:S05]  /*a630*/  @!P0 NANOSLEEP.SYNCS 0x989680 ;  /* 0x009896800000895d */ /* 0x004fea0003900000 */
[----:B------:R-:W2:Y:S02]  /*a640*/  @!P0 SYNCS.PHASECHK.TRANS64 P0, [R0+URZ], R3 ;  /* 0x00000003000085a7 */ /* 0x000ea400080010ff */
[----:B--2---:R-:W-:Y:S05]  /*a650*/  @!P0 BRA `(.L_x_155) ;  /* 0xfffffffc00f08947 */ /* 0x004fea000383ffff */
[----:B------:R-:W-:Y:S05]  /*a660*/  BRA `(.L_x_156) ;  /* 0xffffff8400bc7947 */ /* 0x000fea000383ffff */
.L_x_46:
[----:B------:R-:W-:-:S07]  /*a670*/  MOV R0, UR5 ;  /* 0x0000000500007c02 */ /* 0x000fce0008000f00 */
.L_x_157:
[----:B-1----:R1:W2:Y:S02]  /*a680*/  SYNCS.PHASECHK.TRANS64.TRYWAIT P0, [R0+URZ], R3 ;  /* 0x00000003000075a7 */ /* 0x0022a400080011ff */
[----:B--2---:R-:W-:Y:S05]  /*a690*/  @!P0 NANOSLEEP.SYNCS 0x989680 ;  /* 0x009896800000895d */ /* 0x004fea0003900000 */
[----:B------:R-:W2:Y:S02]  /*a6a0*/  @!P0 SYNCS.PHASECHK.TRANS64 P0, [R0+URZ], R3 ;  /* 0x00000003000085a7 */ /* 0x000ea400080010ff */
[----:B--2---:R-:W-:Y:S05]  /*a6b0*/  @!P0 BRA `(.L_x_157) ;  /* 0xfffffffc00f08947 */ /* 0x004fea000383ffff */
[----:B------:R-:W-:Y:S05]  /*a6c0*/  BRA `(.L_x_158) ;  /* 0xffffff8400c87947 */ /* 0x000fea000383ffff */
.L_x_47:
[----:B------:R-:W-:-:S07]  /*a6d0*/  MOV R0, UR5 ;  /* 0x0000000500007c02 */ /* 0x000fce0008000f00 */
.L_x_159:
[----:B-1----:R1:W2:Y:S02]  /*a6e0*/  SYNCS.PHASECHK.TRANS64.TRYWAIT P0, [R0+URZ], R3 ;  /* 0x00000003000075a7 */ /* 0x0022a400080011ff */
[----:B--2---:R-:W-:Y:S05]  /*a6f0*/  @!P0 NANOSLEEP.SYNCS 0x989680 ;  /* 0x009896800000895d */ /* 0x004fea0003900000 */
[----:B------:R-:W2:Y:S02]  /*a700*/  @!P0 SYNCS.PHASECHK.TRANS64 P0, [R0+URZ], R3 ;  /* 0x00000003000085a7 */ /* 0x000ea400080010ff */
[----:B--2---:R-:W-:Y:S05]  /*a710*/  @!P0 BRA `(.L_x_159) ;  /* 0xfffffffc00f08947 */ /* 0x004fea000383ffff */
[----:B------:R-:W-:Y:S05]  /*a720*/  BRA `(.L_x_160) ;  /* 0xffffff8400d47947 */ /* 0x000fea000383ffff */
.L_x_48:
[----:B------:R-:W-:-:S07]  /*a730*/  MOV R0, UR5 ;  /* 0x0000000500007c02 */ /* 0x000fce0008000f00 */
.L_x_161:
[----:B-1----:R1:W2:Y:S02]  /*a740*/  SYNCS.PHASECHK.TRANS64.TRYWAIT P0, [R0+URZ], R3 ;  /* 0x00000003000075a7 */ /* 0x0022a400080011ff */
[----:B--2---:R-:W-:Y:S05]  /*a750*/  @!P0 NANOSLEEP.SYNCS 0x989680 ;  /* 0x009896800000895d */ /* 0x004fea0003900000 */
[----:B------:R-:W2:Y:S02]  /*a760*/  @!P0 SYNCS.PHASECHK.TRANS64 P0, [R0+URZ], R3 ;  /* 0x00000003000085a7 */ /* 0x000ea400080010ff */
[----:B--2---:R-:W-:Y:S05]  /*a770*/  @!P0 BRA `(.L_x_161) ;  /* 0xfffffffc00f08947 */ /* 0x004fea000383ffff */
[----:B------:R-:W-:Y:S05]  /*a780*/  BRA `(.L_x_162) ;  /* 0xffffff8400e07947 */ /* 0x000fea000383ffff */
.L_x_49:
[----:B------:R-:W-:-:S07]  /*a790*/  MOV R0, UR5 ;  /* 0x0000000500007c02 */ /* 0x000fce0008000f00 */
.L_x_163:
[----:B-1----:R1:W2:Y:S02]  /*a7a0*/  SYNCS.PHASECHK.TRANS64.TRYWAIT P0, [R0+URZ], R3 ;  /* 0x00000003000075a7 */ /* 0x0022a400080011ff */
[----:B--2---:R-:W-:Y:S05]  /*a7b0*/  @!P0 NANOSLEEP.SYNCS 0x989680 ;  /* 0x009896800000895d */ /* 0x004fea0003900000 */
[----:B------:R-:W2:Y:S02]  /*a7c0*/  @!P0 SYNCS.PHASECHK.TRANS64 P0, [R0+URZ], R3 ;  /* 0x00000003000085a7 */ /* 0x000ea400080010ff */
[----:B--2---:R-:W-:Y:S05]  /*a7d0*/  @!P0 BRA `(.L_x_163) ;  /* 0xfffffffc00f08947 */ /* 0x004fea000383ffff */
[----:B------:R-:W-:Y:S05]  /*a7e0*/  BRA `(.L_x_164) ;  /* 0xffffff8400ec7947 */ /* 0x000fea000383ffff */
.L_x_52:
[----:B-1----:R1:W2:Y:S02]  /*a7f0*/  SYNCS.PHASECHK.TRANS64.TRYWAIT P0, [R2+URZ+0x130], R5 ;  /* 0x00013005020075a7 */ /* 0x0022a400080011ff */
[----:B--2---:R-:W-:Y:S05]  /*a800*/  @!P0 NANOSLEEP.SYNCS 0x989680 ;  /* 0x009896800000895d */ /* 0x004fea0003900000 */
[----:B------:R-:W2:Y:S02]  /*a810*/  @!P0 SYNCS.PHASECHK.TRANS64 P0, [R2+URZ+0x130], R5 ;  /* 0x00013005020085a7 */ /* 0x000ea400080010ff */
[----:B--2---:R-:W-:Y:S05]  /*a820*/  @!P0 BRA `(.L_x_52) ;  /* 0xfffffffc00f08947 */ /* 0x004fea000383ffff */
[----:B------:R-:W-:Y:S05]  /*a830*/  BRA `(.L_x_165) ;  /* 0xffffff8800487947 */ /* 0x000fea000383ffff */
.L_x_53:
[----:B------:R-:W-:-:S07]  /*a840*/  MOV R2, UR4 ;  /* 0x0000000400027c02 */ /* 0x000fce0008000f00 */
.L_x_166:
[----:B-1----:R1:W2:Y:S02]  /*a850*/  SYNCS.PHASECHK.TRANS64.TRYWAIT P0, [R2+URZ+0xe0], R5 ;  /* 0x0000e005020075a7 */ /* 0x0022a400080011ff */
[----:B--2---:R-:W-:Y:S05]  /*a860*/  @!P0 NANOSLEEP.SYNCS 0x989680 ;  /* 0x009896800000895d */ /* 0x004fea0003900000 */
[----:B------:R-:W2:Y:S02]  /*a870*/  @!P0 SYNCS.PHASECHK.TRANS64 P0, [R2+URZ+0xe0], R5 ;  /* 0x0000e005020085a7 */ /* 0x000ea400080010ff */
[----:B--2---:R-:W-:Y:S05]  /*a880*/  @!P0 BRA `(.L_x_166) ;  /* 0xfffffffc00f08947 */ /* 0x004fea000383ffff */
[----:B------:R-:W-:Y:S05]  /*a890*/  BRA `(.L_x_167) ;  /* 0xffffff8800587947 */ /* 0x000fea000383ffff */
.L_x_54:
[----:B-1----:R1:W2:Y:S02]  /*a8a0*/  SYNCS.PHASECHK.TRANS64.TRYWAIT P1, [R2+URZ+0xd0], R5 ;  /* 0x0000d005020075a7 */ /* 0x0022a400080211ff */
[----:B--2---:R-:W-:Y:S05]  /*a8b0*/  @!P1 NANOSLEEP.SYNCS 0x989680 ;  /* 0x009896800000995d */ /* 0x004fea0003900000 */
[----:B------:R-:W2:Y:S02]  /*a8c0*/  @!P1 SYNCS.PHASECHK.TRANS64 P1, [R2+URZ+0xd0], R5 ;  /* 0x0000d005020095a7 */ /* 0x000ea400080210ff */
[----:B--2---:R-:W-:Y:S05]  /*a8d0*/  @!P1 BRA `(.L_x_54) ;  /* 0xfffffffc00f09947 */ /* 0x004fea000383ffff */
[----:B------:R-:W-:Y:S05]  /*a8e0*/  BRA `(.L_x_168) ;  /* 0xffffff8800887947 */ /* 0x000fea000383ffff */
.L_x_57:
[----:B------:R-:W-:-:S07]  /*a8f0*/  MOV R0, UR4 ;  /* 0x0000000400007c02 */ /* 0x000fce0008000f00 */
.L_x_169:
[----:B-1----:R1:W2:Y:S02]  /*a900*/  SYNCS.PHASECHK.TRANS64.TRYWAIT P0, [R0+URZ+0xe0], R3 ;  /* 0x0000e003000075a7 */ /* 0x0022a400080011ff */
[----:B--2---:R-:W-:Y:S05]  /*a910*/  @!P0 NANOSLEEP.SYNCS 0x989680 ;  /* 0x009896800000895d */ /* 0x004fea0003900000 */
[----:B------:R-:W2:Y:S02]  /*a920*/  @!P0 SYNCS.PHASECHK.TRANS64 P0, [R0+URZ+0xe0], R3 ;  /* 0x0000e003000085a7 */ /* 0x000ea400080010ff */
[----:B--2---:R-:W-:Y:S05]  /*a930*/  @!P0 BRA `(.L_x_169) ;  /* 0xfffffffc00f08947 */ /* 0x004fea000383ffff */
[----:B------:R-:W-:Y:S05]  /*a940*/  BRA `(.L_x_56) ;  /* 0xffffff8800dc7947 */ /* 0x000fea000383ffff */
.L_x_66:
[----:B-1----:R-:W-:-:S04]  /*a950*/  MOV R0, UR5 ;  /* 0x0000000500007c02 */ /* 0x002fc80008000f00 */
[----:B------:R1:W2:Y:S03]  /*a960*/  SYNCS.PHASECHK.TRANS64.TRYWAIT P0, [R0+URZ+0x8], R7 ;  /* 0x00000807000075a7 */ /* 0x0002a600080011ff */
[----:B--2---:R-:W-:Y:S05]  /*a970*/  @!P0 NANOSLEEP.SYNCS 0x989680 ;  /* 0x009896800000895d */ /* 0x004fea0003900000 */
[----:B------:R-:W2:Y:S02]  /*a980*/  @!P0 SYNCS.PHASECHK.TRANS64 P0, [R0+URZ+0x8], R7 ;  /* 0x00000807000085a7 */ /* 0x000ea400080010ff */
[----:B--2---:R-:W-:Y:S05]  /*a990*/  @!P0 BRA `(.L_x_66) ;  /* 0xfffffffc00ec8947 */ /* 0x004fea000383ffff */
[----:B------:R-:W-:Y:S05]  /*a9a0*/  BRA `(.L_x_65) ;  /* 0xffffff8c00907947 */ /* 0x000fea000383ffff */
.L_x_68:
[----:B------:R-:W-:Y:S01]  /*a9b0*/  BSSY B0, `(.L_x_170) ;  /* 0x0000006000007945 */ /* 0x000fe20003800000 */
[----:B------:R-:W-:-:S07]  /*a9c0*/  MOV R15, 0xffffffff ;  /* 0xffffffff000f7802 */ /* 0x000fce0000000f00 */
[----:B-1---5:R-:W-:Y:S05]  /*a9d0*/  WARPSYNC.COLLECTIVE R15, `(.L_x_171) ;  /* 0x000000000f0c7348 */ /* 0x022fea0003c00000 */
[----:B------:R-:W-:Y:S02]  /*a9e0*/  ELECT P6, UR79, PT ;  /* 0x00000000004f782f */ /* 0x000fe400038c0000 */
[----:B------:R-:W-:Y:S01]  /*a9f0*/  MOV R14, UR79 ;  /* 0x0000004f000e7c02 */ /* 0x000fe20008000f00 */
[----:B-1---5:R-:W-:Y:S10]  /*aa00*/  ENDCOLLECTIVE ;  /* 0x000000000000791b */ /* 0x022ff40003800000 */
.L_x_171:
[----:B------:R-:W-:Y:S05]  /*aa10*/  BSYNC B0 ;  /* 0x0000000000007941 */ /* 0x000fea0003800000 */
.L_x_170:
[----:B------:R-:W-:Y:S05]  /*aa20*/  BRA `(.L_x_172) ;  /* 0xffffff8c00c07947 */ /* 0x000fea000383ffff */
.L_x_70:
[----:B-1----:R-:W-:-:S04]  /*aa30*/  MOV R0, UR5 ;  /* 0x0000000500007c02 */ /* 0x002fc80008000f00 */
[----:B------:R1:W2:Y:S03]  /*aa40*/  SYNCS.PHASECHK.TRANS64.TRYWAIT P0, [R0+URZ+0x8], R5 ;  /* 0x00000805000075a7 */ /* 0x0002a600080011ff */
[----:B--2---:R-:W-:Y:S05]  /*aa50*/  @!P0 NANOSLEEP.SYNCS 0x989680 ;  /* 0x009896800000895d */ /* 0x004fea0003900000 */
[----:B------:R-:W2:Y:S02]  /*aa60*/  @!P0 SYNCS.PHASECHK.TRANS64 P0, [R0+URZ+0x8], R5 ;  /* 0x00000805000085a7 */ /* 0x000ea400080010ff */
[----:B--2---:R-:W-:Y:S05]  /*aa70*/  @!P0 BRA `(.L_x_70) ;  /* 0xfffffffc00ec8947 */ /* 0x004fea000383ffff */
[----:B------:R-:W-:Y:S05]  /*aa80*/  BRA `(.L_x_69) ;  /* 0xffffff8c00c47947 */ /* 0x000fea000383ffff */
.L_x_71:
[----:B-1----:R1:W2:Y:S02]  /*aa90*/  SYNCS.PHASECHK.TRANS64.TRYWAIT P0, [R0+URZ+0xd0], R5 ;  /* 0x0000d005000075a7 */ /* 0x0022a400080011ff */
[----:B--2---:R-:W-:Y:S05]  /*aaa0*/  @!P0 NANOSLEEP.SYNCS 0x989680 ;  /* 0x009896800000895d */ /* 0x004fea0003900000 */
[----:B------:R-:W2:Y:S02]  /*aab0*/  @!P0 SYNCS.PHASECHK.TRANS64 P0, [R0+URZ+0xd0], R5 ;  /* 0x0000d005000085a7 */ /* 0x000ea400080010ff */
[----:B--2---:R-:W-:Y:S05]  /*aac0*/  @!P0 BRA `(.L_x_71) ;  /* 0xfffffffc00f08947 */ /* 0x004fea000383ffff */
[----:B------:R-:W-:Y:S05]  /*aad0*/  BRA `(.L_x_173) ;  /* 0xffffff9000b07947 */ /* 0x000fea000383ffff */
.L_x_73:
[----:B------:R-:W-:-:S07]  /*aae0*/  MOV R0, UR31 ;  /* 0x0000001f00007c02 */ /* 0x000fce0008000f00 */
.L_x_174:
[----:B-1----:R1:W2:Y:S02]  /*aaf0*/  SYNCS.PHASECHK.TRANS64.TRYWAIT P0, [R0+URZ+0x110], R5 ;  /* 0x00011005000075a7 */ /* 0x0022a400080011ff */
[----:B--2---:R-:W-:Y:S05]  /*ab00*/  @!P0 NANOSLEEP.SYNCS 0x989680 ;  /* 0x009896800000895d */ /* 0x004fea0003900000 */
[----:B------:R-:W2:Y:S02]  /*ab10*/  @!P0 SYNCS.PHASECHK.TRANS64 P0, [R0+URZ+0x110], R5 ;  /* 0x00011005000085a7 */ /* 0x000ea400080010ff */
[----:B--2---:R-:W-:Y:S05]  /*ab20*/  @!P0 BRA `(.L_x_174) ;  /* 0xfffffffc00f08947 */ /* 0x004fea000383ffff */
[----:B------:R-:W-:Y:S05]  /*ab30*/  BRA `(.L_x_175) ;  /* 0xffffff9000fc7947 */ /* 0x000fea000383ffff */
.L_x_76:
[----:B------:R-:W-:Y:S07]  /*ab40*/  MOV R0, UR5 ;  /* 0x0000000500007c02 */ /* 0x000fee0008000f00 */
.L_x_176:
[----:B-1----:R1:W2:Y:S02]  /*ab50*/  SYNCS.PHASECHK.TRANS64.TRYWAIT P0, [R0+URZ], R5 ;  /* 0x00000005000075a7 */ /* 0x0022a400080011ff */
[----:B--2---:R-:W-:Y:S05]  /*ab60*/  @!P0 NANOSLEEP.SYNCS 0x989680 ;  /* 0x009896800000895d */ /* 0x004fea0003900000 */
[----:B------:R-:W2:Y:S02]  /*ab70*/  @!P0 SYNCS.PHASECHK.TRANS64 P0, [R0+URZ], R5 ;  /* 0x00000005000085a7 */ /* 0x000ea400080010ff */
[----:B--2---:R-:W-:Y:S05]  /*ab80*/  @!P0 BRA `(.L_x_176) ;  /* 0xfffffffc00f08947 */ /* 0x004fea000383ffff */
[----:B------:R-:W-:Y:S05]  /*ab90*/  BRA `(.L_x_75) ;  /* 0xffffff9400107947 */ /* 0x000fea000383ffff */
.L_x_80:
[----:B-1----:R-:W-:-:S07]  /*aba0*/  MOV R0, UR4 ;  /* 0x0000000400007c02 */ /* 0x002fce0008000f00 */
.L_x_177:
[----:B-1----:R1:W2:Y:S02]  /*abb0*/  SYNCS.PHASECHK.TRANS64.TRYWAIT P0, [R0+URZ], R3 ;  /* 0x00000003000075a7 */ /* 0x0022a400080011ff */
[----:B--2---:R-:W-:Y:S05]  /*abc0*/  @!P0 NANOSLEEP.SYNCS 0x989680 ;  /* 0x009896800000895d */ /* 0x004fea0003900000 */
[----:B------:R-:W2:Y:S02]  /*abd0*/  @!P0 SYNCS.PHASECHK.TRANS64 P0, [R0+URZ], R3 ;  /* 0x00000003000085a7 */ /* 0x000ea400080010ff */
[----:B--2---:R-:W-:Y:S05]  /*abe0*/  @!P0 BRA `(.L_x_177) ;  /* 0xfffffffc00f08947 */ /* 0x004fea000383ffff */
[----:B------:R-:W-:Y:S05]  /*abf0*/  BRA `(.L_x_178) ;  /* 0xffffff9800047947 */ /* 0x000fea000383ffff */
.L_x_81:
[----:B------:R-:W-:-:S07]  /*ac00*/  MOV R0, UR5 ;  /* 0x0000000500007c02 */ /* 0x000fce0008000f00 */
.L_x_179:
[----:B-1----:R1:W2:Y:S02]  /*ac10*/  SYNCS.PHASECHK.TRANS64.TRYWAIT P0, [R0+URZ], R3 ;  /* 0x00000003000075a7 */ /* 0x0022a400080011ff */
[----:B--2---:R-:W-:Y:S05]  /*ac20*/  @!P0 NANOSLEEP.SYNCS 0x989680 ;  /* 0x009896800000895d */ /* 0x004fea0003900000 */
[----:B------:R-:W2:Y:S02]  /*ac30*/  @!P0 SYNCS.PHASECHK.TRANS64 P0, [R0+URZ], R3 ;  /* 0x00000003000085a7 */ /* 0x000ea400080010ff */
[----:B--2---:R-:W-:Y:S05]  /*ac40*/  @!P0 BRA `(.L_x_179) ;  /* 0xfffffffc00f08947 */ /* 0x004fea000383ffff */
[----:B------:R-:W-:Y:S05]  /*ac50*/  BRA `(.L_x_180) ;  /* 0xffffff9800107947 */ /* 0x000fea000383ffff */
.L_x_82:
[----:B------:R-:W-:-:S07]  /*ac60*/  MOV R0, UR5 ;  /* 0x0000000500007c02 */ /* 0x000fce0008000f00 */
.L_x_181:
[----:B-1----:R1:W2:Y:S02]  /*ac70*/  SYNCS.PHASECHK.TRANS64.TRYWAIT P0, [R0+URZ], R3 ;  /* 0x00000003000075a7 */ /* 0x0022a400080011ff */
[----:B--2---:R-:W-:Y:S05]  /*ac80*/  @!P0 NANOSLEEP.SYNCS 0x989680 ;  /* 0x009896800000895d */ /* 0x004fea0003900000 */
[----:B------:R-:W2:Y:S02]  /*ac90*/  @!P0 SYNCS.PHASECHK.TRANS64 P0, [R0+URZ], R3 ;  /* 0x00000003000085a7 */ /* 0x000ea400080010ff */
[----:B--2---:R-:W-:Y:S05]  /*aca0*/  @!P0 BRA `(.L_x_181) ;  /* 0xfffffffc00f08947 */ /* 0x004fea000383ffff */
[----:B------:R-:W-:Y:S05]  /*acb0*/  BRA `(.L_x_182) ;  /* 0xffffff98001c7947 */ /* 0x000fea000383ffff */
.L_x_85:
[----:B------:R-:W-:-:S07]  /*acc0*/  MOV R0, UR26 ;  /* 0x0000001a00007c02 */ /* 0x000fce0008000f00 */
.L_x_183:
[----:B-1----:R1:W2:Y:S02]  /*acd0*/  SYNCS.PHASECHK.TRANS64.TRYWAIT P1, [R0+URZ+0x150], R3 ;  /* 0x00015003000075a7 */ /* 0x0022a400080211ff */
[----:B--2---:R-:W-:Y:S05]  /*ace0*/  @!P1 NANOSLEEP.SYNCS 0x989680 ;  /* 0x009896800000995d */ /* 0x004fea0003900000 */
[----:B------:R-:W2:Y:S02]  /*acf0*/  @!P1 SYNCS.PHASECHK.TRANS64 P1, [R0+URZ+0x150], R3 ;  /* 0x00015003000095a7 */ /* 0x000ea400080210ff */
[----:B--2---:R-:W-:Y:S05]  /*ad00*/  @!P1 BRA `(.L_x_183) ;  /* 0xfffffffc00f09947 */ /* 0x004fea000383ffff */
[----:B------:R-:W-:Y:S05]  /*ad10*/  BRA `(.L_x_184) ;  /* 0xffffff9800687947 */ /* 0x000fea000383ffff */
.L_x_90:
[----:B--2---:R2:W3:Y:S02]  /*ad20*/  SYNCS.PHASECHK.TRANS64.TRYWAIT P0, [R12+URZ+0xd0], R9 ;  /* 0x0000d0090c0075a7 */ /* 0x0044e400080011ff */
[----:B---3--:R-:W-:Y:S05]  /*ad30*/  @!P0 NANOSLEEP.SYNCS 0x989680 ;  /* 0x009896800000895d */ /* 0x008fea0003900000 */
[----:B------:R-:W3:Y:S02]  /*ad40*/  @!P0 SYNCS.PHASECHK.TRANS64 P0, [R12+URZ+0xd0], R9 ;  /* 0x0000d0090c0085a7 */ /* 0x000ee400080010ff */
[----:B---3--:R-:W-:Y:S05]  /*ad50*/  @!P0 BRA `(.L_x_90) ;  /* 0xfffffffc00f08947 */ /* 0x008fea000383ffff */
[----:B------:R-:W-:Y:S05]  /*ad60*/  BRA `(.L_x_185) ;  /* 0xffffff9c009c7947 */ /* 0x000fea000383ffff */
.L_x_93:
[----:B------:R-:W-:Y:S07]  /*ad70*/  MOV R0, UR21 ;  /* 0x0000001500007c02 */ /* 0x000fee0008000f00 */
.L_x_186:
[----:B--2---:R2:W3:Y:S02]  /*ad80*/  SYNCS.PHASECHK.TRANS64.TRYWAIT P2, [R0+URZ+0xc8], R11 ;  /* 0x0000c80b000075a7 */ /* 0x0044e400080411ff */
[----:B---3--:R-:W-:Y:S05]  /*ad90*/  @!P2 NANOSLEEP.SYNCS 0x989680 ;  /* 0x009896800000a95d */ /* 0x008fea0003900000 */
[----:B------:R-:W3:Y:S02]  /*ada0*/  @!P2 SYNCS.PHASECHK.TRANS64 P2, [R0+URZ+0xc8], R11 ;  /* 0x0000c80b0000a5a7 */ /* 0x000ee400080410ff */
[----:B---3--:R-:W-:Y:S05]  /*adb0*/  @!P2 BRA `(.L_x_186) ;  /* 0xfffffffc00f0a947 */ /* 0x008fea000383ffff */
[----:B------:R-:W-:Y:S05]  /*adc0*/  BRA `(.L_x_92) ;  /* 0xffffffa400047947 */ /* 0x000fea000383ffff */
.L_x_96:
[----:B--2---:R-:W-:Y:S07]  /*add0*/  MOV R0, UR21 ;  /* 0x0000001500007c02 */ /* 0x004fee0008000f00 */
.L_x_187:
[----:B--2---:R2:W3:Y:S02]  /*ade0*/  SYNCS.PHASECHK.TRANS64.TRYWAIT P0, [R0+URZ+0xa0], R9 ;  /* 0x0000a009000075a7 */ /* 0x0044e400080011ff */
[----:B---3--:R-:W-:Y:S05]  /*adf0*/  @!P0 NANOSLEEP.SYNCS 0x989680 ;  /* 0x009896800000895d */ /* 0x008fea0003900000 */
[----:B------:R-:W3:Y:S02]  /*ae00*/  @!P0 SYNCS.PHASECHK.TRANS64 P0, [R0+URZ+0xa0], R9 ;  /* 0x0000a009000085a7 */ /* 0x000ee400080010ff */
[----:B---3--:R-:W-:Y:S05]  /*ae10*/  @!P0 BRA `(.L_x_187) ;  /* 0xfffffffc00f08947 */ /* 0x008fea000383ffff */
[----:B------:R-:W-:Y:S05]  /*ae20*/  BRA `(.L_x_188) ;  /* 0xffffffa400607947 */ /* 0x000fea000383ffff */
.L_x_97:
[----:B------:R-:W-:Y:S07]  /*ae30*/  MOV R0, UR21 ;  /* 0x0000001500007c02 */ /* 0x000fee0008000f00 */
.L_x_189:
[----:B--2---:R2:W3:Y:S02]  /*ae40*/  SYNCS.PHASECHK.TRANS64.TRYWAIT P0, [R0+URZ+0xa8], R9 ;  /* 0x0000a809000075a7 */ /* 0x0044e400080011ff */
[----:B---3--:R-:W-:Y:S05]  /*ae50*/  @!P0 NANOSLEEP.SYNCS 0x989680 ;  /* 0x009896800000895d */ /* 0x008fea0003900000 */
[----:B------:R-:W3:Y:S02]  /*ae60*/  @!P0 SYNCS.PHASECHK.TRANS64 P0, [R0+URZ+0xa8], R9 ;  /* 0x0000a809000085a7 */ /* 0x000ee400080010ff */
[----:B---3--:R-:W-:Y:S05]  /*ae70*/  @!P0 BRA `(.L_x_189) ;  /* 0xfffffffc00f08947 */ /* 0x008fea000383ffff */
[----:B------:R-:W-:Y:S05]  /*ae80*/  BRA `(.L_x_190) ;  /* 0xffffffa400b87947 */ /* 0x000fea000383ffff */
.L_x_98:
[----:B------:R-:W-:Y:S07]  /*ae90*/  MOV R0, UR21 ;  /* 0x0000001500007c02 */ /* 0x000fee0008000f00 */
.L_x_191:
[----:B--2---:R2:W3:Y:S02]  /*aea0*/  SYNCS.PHASECHK.TRANS64.TRYWAIT P0, [R0+URZ+0xb0], R9 ;  /* 0x0000b009000075a7 */ /* 0x0044e400080011ff */
[----:B---3--:R-:W-:Y:S05]  /*aeb0*/  @!P0 NANOSLEEP.SYNCS 0x989680 ;  /* 0x009896800000895d */ /* 0x008fea0003900000 */
[----:B------:R-:W3:Y:S02]  /*aec0*/  @!P0 SYNCS.PHASECHK.TRANS64 P0, [R0+URZ+0xb0], R9 ;  /* 0x0000b009000085a7 */ /* 0x000ee400080010ff */
[----:B---3--:R-:W-:Y:S05]  /*aed0*/  @!P0 BRA `(.L_x_191) ;  /* 0xfffffffc00f08947 */ /* 0x008fea000383ffff */
[----:B------:R-:W-:Y:S05]  /*aee0*/  BRA `(.L_x_192) ;  /* 0xffffffa800147947 */ /* 0x000fea000383ffff */
.L_x_99:
[----:B------:R-:W-:Y:S07]  /*aef0*/  MOV R0, UR21 ;  /* 0x0000001500007c02 */ /* 0x000fee0008000f00 */
.L_x_193:
[----:B--2---:R2:W3:Y:S02]  /*af00*/  SYNCS.PHASECHK.TRANS64.TRYWAIT P0, [R0+URZ+0xb8], R9 ;  /* 0x0000b809000075a7 */ /* 0x0044e400080011ff */
[----:B---3--:R-:W-:Y:S05]  /*af10*/  @!P0 NANOSLEEP.SYNCS 0x989680 ;  /* 0x009896800000895d */ /* 0x008fea0003900000 */
[----:B------:R-:W3:Y:S02]  /*af20*/  @!P0 SYNCS.PHASECHK.TRANS64 P0, [R0+URZ+0xb8], R9 ;  /* 0x0000b809000085a7 */ /* 0x000ee400080010ff */
[----:B---3--:R-:W-:Y:S05]  /*af30*/  @!P0 BRA `(.L_x_193) ;  /* 0xfffffffc00f08947 */ /* 0x008fea000383ffff */
[----:B------:R-:W-:Y:S05]  /*af40*/  BRA `(.L_x_194) ;  /* 0xffffffa800707947 */ /* 0x000fea000383ffff */
.L_x_101:
[----:B------:R-:W-:-:S07]  /*af50*/  MOV R0, UR21 ;  /* 0x0000001500007c02 */ /* 0x000fce0008000f00 */
.L_x_195:
[----:B--2---:R2:W4:Y:S02]  /*af60*/  SYNCS.PHASECHK.TRANS64.TRYWAIT P0, [R0+URZ+0xa0], R3 ;  /* 0x0000a003000075a7 */ /* 0x00452400080011ff */
[----:B----4-:R-:W-:Y:S05]  /*af70*/  @!P0 NANOSLEEP.SYNCS 0x989680 ;  /* 0x009896800000895d */ /* 0x010fea0003900000 */
[----:B------:R-:W4:Y:S02]  /*af80*/  @!P0 SYNCS.PHASECHK.TRANS64 P0, [R0+URZ+0xa0], R3 ;  /* 0x0000a003000085a7 */ /* 0x000f2400080010ff */
[----:B----4-:R-:W-:Y:S05]  /*af90*/  @!P0 BRA `(.L_x_195) ;  /* 0xfffffffc00f08947 */ /* 0x010fea000383ffff */
[----:B------:R-:W-:Y:S05]  /*afa0*/  BRA `(.L_x_196) ;  /* 0xffffffa800fc7947 */ /* 0x000fea000383ffff */
.L_x_102:
[----:B--2---:R-:W-:-:S07]  /*afb0*/  MOV R0, UR21 ;  /* 0x0000001500007c02 */ /* 0x004fce0008000f00 */
.L_x_197:
[----:B--2---:R2:W4:Y:S02]  /*afc0*/  SYNCS.PHASECHK.TRANS64.TRYWAIT P0, [R0+URZ+0xa8], R3 ;  /* 0x0000a803000075a7 */ /* 0x00452400080011ff */
[----:B----4-:R-:W-:Y:S05]  /*afd0*/  @!P0 NANOSLEEP.SYNCS 0x989680 ;  /* 0x009896800000895d */ /* 0x010fea0003900000 */
[----:B------:R-:W4:Y:S02]  /*afe0*/  @!P0 SYNCS.PHASECHK.TRANS64 P0, [R0+URZ+0xa8], R3 ;  /* 0x0000a803000085a7 */ /* 0x000f2400080010ff */
[----:B----4-:R-:W-:Y:S05]  /*aff0*/  @!P0 BRA `(.L_x_197) ;  /* 0xfffffffc00f08947 */ /* 0x010fea000383ffff */
[----:B------:R-:W-:Y:S05]  /*b000*/  BRA `(.L_x_198) ;  /* 0xffffffa800ec7947 */ /* 0x000fea000383ffff */
.L_x_103:
[----:B--2---:R-:W-:-:S07]  /*b010*/  MOV R0, UR21 ;  /* 0x0000001500007c02 */ /* 0x004fce0008000f00 */
.L_x_199:
[----:B--2---:R2:W4:Y:S02]  /*b020*/  SYNCS.PHASECHK.TRANS64.TRYWAIT P0, [R0+URZ+0xb0], R3 ;  /* 0x0000b003000075a7 */ /* 0x00452400080011ff */
[----:B----4-:R-:W-:Y:S05]  /*b030*/  @!P0 NANOSLEEP.SYNCS 0x989680 ;  /* 0x009896800000895d */ /* 0x010fea0003900000 */
[----:B------:R-:W4:Y:S02]  /*b040*/  @!P0 SYNCS.PHASECHK.TRANS64 P0, [R0+URZ+0xb0], R3 ;  /* 0x0000b003000085a7 */ /* 0x000f2400080010ff */
[----:B----4-:R-:W-:Y:S05]  /*b050*/  @!P0 BRA `(.L_x_199) ;  /* 0xfffffffc00f08947 */ /* 0x010fea000383ffff */
[----:B------:R-:W-:Y:S05]  /*b060*/  BRA `(.L_x_200) ;  /* 0xffffffa800dc7947 */ /* 0x000fea000383ffff */
.L_x_105:
[----:B--2---:R2:W3:Y:S02]  /*b070*/  SYNCS.PHASECHK.TRANS64.TRYWAIT P0, [R3+URZ+0xd0], R0 ;  /* 0x0000d000030075a7 */ /* 0x0044e400080011ff */
[----:B---3--:R-:W-:Y:S05]  /*b080*/  @!P0 NANOSLEEP.SYNCS 0x989680 ;  /* 0x009896800000895d */ /* 0x008fea0003900000 */
[----:B------:R-:W3:Y:S02]  /*b090*/  @!P0 SYNCS.PHASECHK.TRANS64 P0, [R3+URZ+0xd0], R0 ;  /* 0x0000d000030085a7 */ /* 0x000ee400080010ff */
[----:B---3--:R-:W-:Y:S05]  /*b0a0*/  @!P0 BRA `(.L_x_105) ;  /* 0xfffffffc00f08947 */ /* 0x008fea000383ffff */
[----:B------:R-:W-:Y:S05]  /*b0b0*/  BRA `(.L_x_201) ;  /* 0xffffffac00a07947 */ /* 0x000fea000383ffff */
.L_x_116:
[----:B--2---:R2:W1:Y:S02]  /*b0c0*/  SYNCS.PHASECHK.TRANS64.TRYWAIT P1, [R5+URZ+0x80], R2 ;  /* 0x00008002050075a7 */ /* 0x00446400080211ff */
[----:B-1----:R-:W-:Y:S05]  /*b0d0*/  @!P1 NANOSLEEP.SYNCS 0x989680 ;  /* 0x009896800000995d */ /* 0x002fea0003900000 */
[----:B------:R-:W1:Y:S02]  /*b0e0*/  @!P1 SYNCS.PHASECHK.TRANS64 P1, [R5+URZ+0x80], R2 ;  /* 0x00008002050095a7 */ /* 0x000e6400080210ff */
[----:B-1----:R-:W-:Y:S05]  /*b0f0*/  @!P1 BRA `(.L_x_116) ;  /* 0xfffffffc00f09947 */ /* 0x002fea000383ffff */
[----:B------:R-:W-:Y:S05]  /*b100*/  BRA `(.L_x_115) ;  /* 0xffffffbc00007947 */ /* 0x000fea000383ffff */
.L_x_118:
[----:B-1----:R1:W3:Y:S02]  /*b110*/  SYNCS.PHASECHK.TRANS64.TRYWAIT P0, [R92+URZ+0xf0], R7 ;  /* 0x0000f0075c0075a7 */ /* 0x0022e400080011ff */
[----:B---3--:R-:W-:Y:S05]  /*b120*/  @!P0 NANOSLEEP.SYNCS 0x989680 ;  /* 0x009896800000895d */ /* 0x008fea0003900000 */
[----:B------:R-:W3:Y:S02]  /*b130*/  @!P0 SYNCS.PHASECHK.TRANS64 P0, [R92+URZ+0xf0], R7 ;  /* 0x0000f0075c0085a7 */ /* 0x000ee400080010ff */
[----:B---3--:R-:W-:Y:S05]  /*b140*/  @!P0 BRA `(.L_x_118) ;  /* 0xfffffffc00f08947 */ /* 0x008fea000383ffff */
[----:B------:R-:W-:Y:S05]  /*b150*/  BRA `(.L_x_117) ;  /* 0xffffffbc00507947 */ /* 0x000fea000383ffff */
.L_x_126:
[----:B---3--:R3:W4:Y:S02]  /*b160*/  SYNCS.PHASECHK.TRANS64.TRYWAIT P0, [R112+URZ+0x80], R3 ;  /* 0x00008003700075a7 */ /* 0x00872400080011ff */
[----:B----4-:R-:W-:Y:S05]  /*b170*/  @!P0 NANOSLEEP.SYNCS 0x989680 ;  /* 0x009896800000895d */ /* 0x010fea0003900000 */
[----:B------:R-:W4:Y:S02]  /*b180*/  @!P0 SYNCS.PHASECHK.TRANS64 P0, [R112+URZ+0x80], R3 ;  /* 0x00008003700085a7 */ /* 0x000f2400080010ff */
[----:B----4-:R-:W-:Y:S05]  /*b190*/  @!P0 BRA `(.L_x_126) ;  /* 0xfffffffc00f08947 */ /* 0x010fea000383ffff */
[----:B------:R-:W-:Y:S05]  /*b1a0*/  BRA `(.L_x_125) ;  /* 0xffffffc800587947 */ /* 0x000fea000383ffff */
.L_x_134:
[----:B---3--:R3:W4:Y:S02]  /*b1b0*/  SYNCS.PHASECHK.TRANS64.TRYWAIT P0, [R112+URZ+0x80], R5 ;  /* 0x00008005700075a7 */ /* 0x00872400080011ff */
[----:B----4-:R-:W-:Y:S05]  /*b1c0*/  @!P0 NANOSLEEP.SYNCS 0x989680 ;  /* 0x009896800000895d */ /* 0x010fea0003900000 */
[----:B------:R-:W4:Y:S02]  /*b1d0*/  @!P0 SYNCS.PHASECHK.TRANS64 P0, [R112+URZ+0x80], R5 ;  /* 0x00008005700085a7 */ /* 0x000f2400080010ff */
[----:B----4-:R-:W-:Y:S05]  /*b1e0*/  @!P0 BRA `(.L_x_134) ;  /* 0xfffffffc00f08947 */ /* 0x010fea000383ffff */
[----:B------:R-:W-:Y:S05]  /*b1f0*/  BRA `(.L_x_133) ;  /* 0xffffffd400a87947 */ /* 0x000fea000383ffff */
.L_x_142:
[----:B---3--:R3:W4:Y:S02]  /*b200*/  SYNCS.PHASECHK.TRANS64.TRYWAIT P0, [R103+URZ+0x80], R4 ;  /* 0x00008004670075a7 */ /* 0x00872400080011ff */
[----:B----4-:R-:W-:Y:S05]  /*b210*/  @!P0 NANOSLEEP.SYNCS 0x989680 ;  /* 0x009896800000895d */ /* 0x010fea0003900000 */
[----:B------:R-:W4:Y:S02]  /*b220*/  @!P0 SYNCS.PHASECHK.TRANS64 P0, [R103+URZ+0x80], R4 ;  /* 0x00008004670085a7 */ /* 0x000f2400080010ff */
[----:B----4-:R-:W-:Y:S05]  /*b230*/  @!P0 BRA `(.L_x_142) ;  /* 0xfffffffc00f08947 */ /* 0x010fea000383ffff */
[----:B------:R-:W-:Y:S05]  /*b240*/  BRA `(.L_x_141) ;  /* 0xffffffe400007947 */ /* 0x000fea000383ffff */
        .weak           $__internal_0_$__cuda_sm10x_tcgen05_guardrail_trap_col_being_dealloced_not_returned_by_alloc
        .type           $__internal_0_$__cuda_sm10x_tcgen05_guardrail_trap_col_being_dealloced_not_returned_by_alloc,@function
        .size           $__internal_0_$__cuda_sm10x_tcgen05_guardrail_trap_col_being_dealloced_not_returned_by_alloc,($__internal_1_$__cuda_sm10x_tcgen05_guardrail_trap_phase_invalid_during_alloc - $__internal_0_$__cuda_sm10x_tcgen05_guardrail_trap_col_being_dealloced_not_returned_by_alloc)
$__internal_0_$__cuda_sm10x_tcgen05_guardrail_trap_col_being_dealloced_not_returned_by_alloc:
[----:B------:R-:W-:Y:S05]  /*b250*/  BPT.TRAP 0x1 ;  /* 0x000000040000795c */ /* 0x000fea0000300000 */
[----:B------:R-:W-:-:S04]  /*b260*/  HFMA2 R3, -RZ, RZ, 0, 0 ;  /* 0x00000000ff037431 */ /* 0x000fc800000001ff */
[----:B------:R-:W-:Y:S05]  /*b270*/  RET.REL.NODEC R2 `(_ZN7cutlass13device_kernelINS_4gemm6kernel13GemmUniversalIN4cute5tupleIJiiiiEEENS1_10collective13CollectiveMmaINS1_35MainloopSm100TmaUmmaWarpSpecializedILi8ELi2ELi4ENS5_IJNS4_1CILi4EEESB_NSA_ILi1EEEEEEEENS5_IJNSA_ILi128EEENSA_ILi256EEESF_EEENS_12float_e4m3_tENS5_IJlSC_lEEESI_SJ_NS4_8TiledMMAINS4_8MMA_AtomIJNS4_10MMA_TraitsINS4_25SM100_MMA_F8F6F4_2x1SM_SSEJSI_SI_fSF_SG_NS4_17integral_constantINS4_4UMMA5MajorELSQ_0EEESR_NSO_INSP_7ScaleInELSS_0EEEST_EEEEEENS4_6LayoutINS5_IJSC_SC_SC_EEENS5_IJNSA_ILi0EEESY_SY_EEEEENS5_IJNS4_10UnderscoreES11_S11_EEEEENS4_28SM100_TMA_2SM_LOAD_MULTICASTENS4_14ComposedLayoutINS4_7SwizzleILi3ELi4ELi3EEENS4_18smem_ptr_flag_bitsILi8EEENSW_INS5_IJNSA_ILi8EEESF_EEENS5_IJSF_SC_EEEEEEEvNS4_8identityES14_S1E_vS1F_EENS_8epilogue10collective18CollectiveEpilogueINS1H_23Sm100TmaWarpSpecializedILi4ELi2ELi32ELb0ELb0EEEJNS5_IJNSA_ILi64EEESG_SF_EEENS5_IJNSW_IS1M_SC_EENSW_INS5_IJNSA_ILi32EEENSA_ILi2EEEEEENS5_IJSC_SF_EEEEEEEESI_SJ_SI_SJ_NS1H_6fusion15FusionCallbacksIS1L_NS1V_17LinearCombinationISI_fSI_fLNS_15FloatRoundStyleE2EEES1N_S1U_JEEENS4_5SM1004TMEM4LOAD26SM100_TMEM_LOAD_32dp32b32xENS4_13SM90_TMA_LOADENS15_INS16_ILi1ELi4ELi3EEES19_NSW_INS5_IJS1A_S1P_EEENS5_IJS1P_SC_EEEEEEENS4_39AutoVectorizingCopyWithAssumedAlignmentILi128EEENS4_14SM90_TMA_STOREES2A_S2C_S2C_EEEvvEEEEvNT_6ParamsE) ;  /* 0xffffff4c02607950 */ /* 0x000fea0003c3ffff */
        .weak           $__internal_1_$__cuda_sm10x_tcgen05_guardrail_trap_phase_invalid_during_alloc
        .type           $__internal_1_$__cuda_sm10x_tcgen05_guardrail_trap_phase_invalid_during_alloc,@function
        .size           $__internal_1_$__cuda_sm10x_tcgen05_guardrail_trap_phase_invalid_during_alloc,($__internal_2_$__cuda_sm10x_tcgen05_guardrail_trap_unallocated_columns_being_dealloced - $__internal_1_$__cuda_sm10x_tcgen05_guardrail_trap_phase_invalid_during_alloc)
$__internal_1_$__cuda_sm10x_tcgen05_guardrail_trap_phase_invalid_during_alloc:
[----:B------:R-:W-:Y:S05]  /*b280*/  BPT.TRAP 0x1 ;  /* 0x000000040000795c */ /* 0x000fea0000300000 */
[----:B------:R-:W-:-:S04]  /*b290*/  MOV R5, 0x0 ;  /* 0x0000000000057802 */ /* 0x000fc80000000f00 */
[----:B------:R-:W-:Y:S05]  /*b2a0*/  RET.REL.NODEC R4 `(_ZN7cutlass13device_kernelINS_4gemm6kernel13GemmUniversalIN4cute5tupleIJiiiiEEENS1_10collective13CollectiveMmaINS1_35MainloopSm100TmaUmmaWarpSpecializedILi8ELi2ELi4ENS5_IJNS4_1CILi4EEESB_NSA_ILi1EEEEEEEENS5_IJNSA_ILi128EEENSA_ILi256EEESF_EEENS_12float_e4m3_tENS5_IJlSC_lEEESI_SJ_NS4_8TiledMMAINS4_8MMA_AtomIJNS4_10MMA_TraitsINS4_25SM100_MMA_F8F6F4_2x1SM_SSEJSI_SI_fSF_SG_NS4_17integral_constantINS4_4UMMA5MajorELSQ_0EEESR_NSO_INSP_7ScaleInELSS_0EEEST_EEEEEENS4_6LayoutINS5_IJSC_SC_SC_EEENS5_IJNSA_ILi0EEESY_SY_EEEEENS5_IJNS4_10UnderscoreES11_S11_EEEEENS4_28SM100_TMA_2SM_LOAD_MULTICASTENS4_14ComposedLayoutINS4_7SwizzleILi3ELi4ELi3EEENS4_18smem_ptr_flag_bitsILi8EEENSW_INS5_IJNSA_ILi8EEESF_EEENS5_IJSF_SC_EEEEEEEvNS4_8identityES14_S1E_vS1F_EENS_8epilogue10collective18CollectiveEpilogueINS1H_23Sm100TmaWarpSpecializedILi4ELi2ELi32ELb0ELb0EEEJNS5_IJNSA_ILi64EEESG_SF_EEENS5_IJNSW_IS1M_SC_EENSW_INS5_IJNSA_ILi32EEENSA_ILi2EEEEEENS5_IJSC_SF_EEEEEEEESI_SJ_SI_SJ_NS1H_6fusion15FusionCallbacksIS1L_NS1V_17LinearCombinationISI_fSI_fLNS_15FloatRoundStyleE2EEES1N_S1U_JEEENS4_5SM1004TMEM4LOAD26SM100_TMEM_LOAD_32dp32b32xENS4_13SM90_TMA_LOADENS15_INS16_ILi1ELi4ELi3EEES19_NSW_INS5_IJS1A_S1P_EEENS5_IJS1P_SC_EEEEEEENS4_39AutoVectorizingCopyWithAssumedAlignmentILi128EEENS4_14SM90_TMA_STOREES2A_S2C_S2C_EEEvvEEEEvNT_6ParamsE) ;  /* 0xffffff4c04547950 */ /* 0x000fea0003c3ffff */
        .weak           $__internal_2_$__cuda_sm10x_tcgen05_guardrail_trap_unallocated_columns_being_dealloced
        .type           $__internal_2_$__cuda_sm10x_tcgen05_guardrail_trap_unallocated_columns_being_dealloced,@function
        .size           $__internal_2_$__cuda_sm10x_tcgen05_guardrail_trap_unallocated_columns_being_dealloced,(.L_x_203 - $__internal_2_$__cuda_sm10x_tcgen05_guardrail_trap_unallocated_columns_being_dealloced)
$__internal_2_$__cuda_sm10x_tcgen05_guardrail_trap_unallocated_columns_being_dealloced:
[----:B------:R-:W-:Y:S05]  /*b2b0*/  BPT.TRAP 0x1 ;  /* 0x000000040000795c */ /* 0x000fea0000300000 */
[----:B------:R-:W-:-:S04]  /*b2c0*/  HFMA2 R3, -RZ, RZ, 0, 0 ;  /* 0x00000000ff037431 */ /* 0x000fc800000001ff */
[----:B------:R-:W-:Y:S05]  /*b2d0*/  RET.REL.NODEC R2 `(_ZN7cutlass13device_kernelINS_4gemm6kernel13GemmUniversalIN4cute5tupleIJiiiiEEENS1_10collective13CollectiveMmaINS1_35MainloopSm100TmaUmmaWarpSpecializedILi8ELi2ELi4ENS5_IJNS4_1CILi4EEESB_NSA_ILi1EEEEEEEENS5_IJNSA_ILi128EEENSA_ILi256EEESF_EEENS_12float_e4m3_tENS5_IJlSC_lEEESI_SJ_NS4_8TiledMMAINS4_8MMA_AtomIJNS4_10MMA_TraitsINS4_25SM100_MMA_F8F6F4_2x1SM_SSEJSI_SI_fSF_SG_NS4_17integral_constantINS4_4UMMA5MajorELSQ_0EEESR_NSO_INSP_7ScaleInELSS_0EEEST_EEEEEENS4_6LayoutINS5_IJSC_SC_SC_EEENS5_IJNSA_ILi0EEESY_SY_EEEEENS5_IJNS4_10UnderscoreES11_S11_EEEEENS4_28SM100_TMA_2SM_LOAD_MULTICASTENS4_14ComposedLayoutINS4_7SwizzleILi3ELi4ELi3EEENS4_18smem_ptr_flag_bitsILi8EEENSW_INS5_IJNSA_ILi8EEESF_EEENS5_IJSF_SC_EEEEEEEvNS4_8identityES14_S1E_vS1F_EENS_8epilogue10collective18CollectiveEpilogueINS1H_23Sm100TmaWarpSpecializedILi4ELi2ELi32ELb0ELb0EEEJNS5_IJNSA_ILi64EEESG_SF_EEENS5_IJNSW_IS1M_SC_EENSW_INS5_IJNSA_ILi32EEENSA_ILi2EEEEEENS5_IJSC_SF_EEEEEEEESI_SJ_SI_SJ_NS1H_6fusion15FusionCallbacksIS1L_NS1V_17LinearCombinationISI_fSI_fLNS_15FloatRoundStyleE2EEES1N_S1U_JEEENS4_5SM1004TMEM4LOAD26SM100_TMEM_LOAD_32dp32b32xENS4_13SM90_TMA_LOADENS15_INS16_ILi1ELi4ELi3EEES19_NSW_INS5_IJS1A_S1P_EEENS5_IJS1P_SC_EEEEEEENS4_39AutoVectorizingCopyWithAssumedAlignmentILi128EEENS4_14SM90_TMA_STOREES2A_S2C_S2C_EEEvvEEEEvNT_6ParamsE) ;  /* 0xffffff4c02487950 */ /* 0x000fea0003c3ffff */
.L_x_202:
[----:B------:R-:W-:-:S00]  /*b2e0*/  BRA `(.L_x_202) ;  /* 0xfffffffc00fc7947 */ /* 0x000fc0000383ffff */
[----:B------:R-:W-:-:S00]  /*b2f0*/  NOP ;  /* 0x0000000000007918 */ /* 0x000fc00000000000 */
        /* <DEDUP_REMOVED lines=8> */
.L_x_203:


//--------------------- .nv.global.init           --------------------------
	.section	.nv.global.init,"aw",@progbits
.nv.global.init:
	.type		$str$27,@object
	.size		$str$27,($str$28 - $str$27)
$str$27:
        /*0000*/ 	.byte	0x28, 0x61, 0x64, 0x64, 0x72, 0x65, 0x73, 0x73, 0x20, 0x26, 0x20, 0x6d, 0x61, 0x73, 0x6b, 0x29
        /*0010*/ 	.byte	0x20, 0x3d, 0x3d, 0x20, 0x30, 0x00
	.type		$str$28,@object
	.size		$str$28,($str$26 - $str$28)
$str$28:
        /*0016*/ 	.byte	0x2f, 0x74, 0x6d, 0x70, 0x2f, 0x63, 0x75, 0x74, 0x6c, 0x61, 0x73, 0x73, 0x5f, 0x73, 0x77, 0x65
        /*0026*/ 	.byte	0x65, 0x70, 0x5f, 0x73, 0x72, 0x63, 0x2f, 0x69, 0x6e, 0x63, 0x6c, 0x75, 0x64, 0x65, 0x2f, 0x63
        /*0036*/ 	.byte	0x75, 0x74, 0x65, 0x2f, 0x70, 0x6f, 0x69, 0x6e, 0x74, 0x65, 0x72, 0x5f, 0x66, 0x6c, 0x61, 0x67
        /*0046*/ 	.byte	0x67, 0x65, 0x64, 0x2e, 0x68, 0x70, 0x70, 0x00
	.type		$str$26,@object
	.size		$str$26,($str$25 - $str$26)
$str$26:
        /*004e*/ 	.byte	0x2f, 0x74, 0x6d, 0x70, 0x2f, 0x63, 0x75, 0x74, 0x6c, 0x61, 0x73, 0x73, 0x5f, 0x73, 0x77, 0x65
        /*005e*/ 	.byte	0x65, 0x70, 0x5f, 0x73, 0x72, 0x63, 0x2f, 0x69, 0x6e, 0x63, 0x6c, 0x75, 0x64, 0x65, 0x2f, 0x63
        /*006e*/ 	.byte	0x75, 0x74, 0x65, 0x2f, 0x61, 0x74, 0x6f, 0x6d, 0x2f, 0x63, 0x6f, 0x70, 0x79, 0x5f, 0x74, 0x72
        /*007e*/ 	.byte	0x61, 0x69, 0x74, 0x73, 0x5f, 0x73, 0x6d, 0x31, 0x30, 0x30, 0x2e, 0x68, 0x70, 0x70, 0x00
	.type		$str$25,@object
	.size		$str$25,(__unnamed_1 - $str$25)
$str$25:
        /*008d*/ 	.byte	0x28, 0x28, 0x75, 0x69, 0x6e, 0x74, 0x33, 0x32, 0x5f, 0x74, 0x28, 0x74, 0x68, 0x72, 0x65, 0x61
        /*009d*/ 	.byte	0x64, 0x49, 0x64, 0x78, 0x2e, 0x78, 0x29, 0x20, 0x2f, 0x20, 0x33, 0x32, 0x29, 0x20, 0x25, 0x20
        /*00ad*/ 	.byte	0x34, 0x29, 0x20, 0x3d, 0x3d, 0x20, 0x28, 0x28, 0x28, 0x74, 0x6d, 0x65, 0x6d, 0x5f, 0x61, 0x64
        /*00bd*/ 	.byte	0x64, 0x72, 0x20, 0x3e, 0x3e, 0x20, 0x31, 0x36, 0x29, 0x20, 0x2f, 0x20, 0x33, 0x32, 0x29, 0x20
        /*00cd*/ 	.byte	0x25, 0x20, 0x34, 0x29, 0x00
	.type		__unnamed_1,@object
	.size		__unnamed_1,(__unnamed_2 - __unnamed_1)
__unnamed_1:
        /*00d2*/ 	.byte	0x61, 0x75, 0x74, 0x6f, 0x20, 0x63, 0x75, 0x74, 0x65, 0x3a, 0x3a, 0x61, 0x73, 0x5f, 0x70, 0x6f
        /* <DEDUP_REMOVED lines=24> */
        /*0262*/ 	.byte	0x3a, 0x3a, 0x43, 0x3c, 0x34, 0x30, 0x39, 0x36, 0x3e, 0x3e, 0x3e, 0x3e, 0x5d, 0x00
	.type		__unnamed_2,@object
	.size		__unnamed_2,(__unnamed_3 - __unnamed_2)
__unnamed_2:
        /* <DEDUP_REMOVED lines=26> */
	.type		__unnamed_3,@object
	.size		__unnamed_3,(.L_3 - __unnamed_3)
__unnamed_3:
        /* <DEDUP_REMOVED lines=40> */
        /*068e*/ 	.byte	0x74, 0x65, 0x3a, 0x3a, 0x43, 0x3c, 0x30, 0x3e, 0x3e, 0x3e, 0x3e, 0x5d, 0x00
.L_3:


//--------------------- .nv.shared._ZN7cutlass13device_kernelINS_4gemm6kernel13GemmUniversalIN4cute5tupleIJiiiiEEENS1_10collective13CollectiveMmaINS1_35MainloopSm100TmaUmmaWarpSpecializedILi8ELi2ELi4ENS5_IJNS4_1CILi4EEESB_NSA_ILi1EEEEEEEENS5_IJNSA_ILi128EEENSA_ILi256EEESF_EEENS_12float_e4m3_tENS5_IJlSC_lEEESI_SJ_NS4_8TiledMMAINS4_8MMA_AtomIJNS4_10MMA_TraitsINS4_25SM100_MMA_F8F6F4_2x1SM_SSEJSI_SI_fSF_SG_NS4_17integral_constantINS4_4UMMA5MajorELSQ_0EEESR_NSO_INSP_7ScaleInELSS_0EEEST_EEEEEENS4_6LayoutINS5_IJSC_SC_SC_EEENS5_IJNSA_ILi0EEESY_SY_EEEEENS5_IJNS4_10UnderscoreES11_S11_EEEEENS4_28SM100_TMA_2SM_LOAD_MULTICASTENS4_14ComposedLayoutINS4_7SwizzleILi3ELi4ELi3EEENS4_18smem_ptr_flag_bitsILi8EEENSW_INS5_IJNSA_ILi8EEESF_EEENS5_IJSF_SC_EEEEEEEvNS4_8identityES14_S1E_vS1F_EENS_8epilogue10collective18CollectiveEpilogueINS1H_23Sm100TmaWarpSpecializedILi4ELi2ELi32ELb0ELb0EEEJNS5_IJNSA_ILi64EEESG_SF_EEENS5_IJNSW_IS1M_SC_EENSW_INS5_IJNSA_ILi32EEENSA_ILi2EEEEEENS5_IJSC_SF_EEEEEEEESI_SJ_SI_SJ_NS1H_6fusion15FusionCallbacksIS1L_NS1V_17LinearCombinationISI_fSI_fLNS_15FloatRoundStyleE2EEES1N_S1U_JEEENS4_5SM1004TMEM4LOAD26SM100_TMEM_LOAD_32dp32b32xENS4_13SM90_TMA_LOADENS15_INS16_ILi1ELi4ELi3EEES19_NSW_INS5_IJS1A_S1P_EEENS5_IJS1P_SC_EEEEEEENS4_39AutoVectorizingCopyWithAssumedAlignmentILi128EEENS4_14SM90_TMA_STOREES2A_S2C_S2C_EEEvvEEEEvNT_6ParamsE --------------------------
	.section	.nv.shared._ZN7cutlass13device_kernelINS_4gemm6kernel13GemmUniversalIN4cute5tupleIJiiiiEEENS1_10collective13CollectiveMmaINS1_35MainloopSm100TmaUmmaWarpSpecializedILi8ELi2ELi4ENS5_IJNS4_1CILi4EEESB_NSA_ILi1EEEEEEEENS5_IJNSA_ILi128EEENSA_ILi256EEESF_EEENS_12float_e4m3_tENS5_IJlSC_lEEESI_SJ_NS4_8TiledMMAINS4_8MMA_AtomIJNS4_10MMA_TraitsINS4_25SM100_MMA_F8F6F4_2x1SM_SSEJSI_SI_fSF_SG_NS4_17integral_constantINS4_4UMMA5MajorELSQ_0EEESR_NSO_INSP_7ScaleInELSS_0EEEST_EEEEEENS4_6LayoutINS5_IJSC_SC_SC_EEENS5_IJNSA_ILi0EEESY_SY_EEEEENS5_IJNS4_10UnderscoreES11_S11_EEEEENS4_28SM100_TMA_2SM_LOAD_MULTICASTENS4_14ComposedLayoutINS4_7SwizzleILi3ELi4ELi3EEENS4_18smem_ptr_flag_bitsILi8EEENSW_INS5_IJNSA_ILi8EEESF_EEENS5_IJSF_SC_EEEEEEEvNS4_8identityES14_S1E_vS1F_EENS_8epilogue10collective18CollectiveEpilogueINS1H_23Sm100TmaWarpSpecializedILi4ELi2ELi32ELb0ELb0EEEJNS5_IJNSA_ILi64EEESG_SF_EEENS5_IJNSW_IS1M_SC_EENSW_INS5_IJNSA_ILi32EEENSA_ILi2EEEEEENS5_IJSC_SF_EEEEEEEESI_SJ_SI_SJ_NS1H_6fusion15FusionCallbacksIS1L_NS1V_17LinearCombinationISI_fSI_fLNS_15FloatRoundStyleE2EEES1N_S1U_JEEENS4_5SM1004TMEM4LOAD26SM100_TMEM_LOAD_32dp32b32xENS4_13SM90_TMA_LOADENS15_INS16_ILi1ELi4ELi3EEES19_NSW_INS5_IJS1A_S1P_EEENS5_IJS1P_SC_EEEEEEENS4_39AutoVectorizingCopyWithAssumedAlignmentILi128EEENS4_14SM90_TMA_STOREES2A_S2C_S2C_EEEvvEEEEvNT_6ParamsE,"aw",@nobits
	.sectionflags	@""
	.align	16
	.zero		1024


//--------------------- .nv.shared.reserved.0     --------------------------
	.section	.nv.shared.reserved.0,"aw",@nobits
	.weak		__nv_reservedSMEM_offset_0_alias
	.size		__nv_reservedSMEM_offset_0_alias, 0, 64
	.other		__nv_reservedSMEM_offset_0_alias,@"STO_CUDA_RESERVED_SHARED STV_DEFAULT"
__nv_reservedSMEM_offset_0_alias:
	.zero		0
.nv.shared.reserved.0:
	.zero		64
	.weak		__nv_reservedSMEM_tcgen05_partition
	.type		__nv_reservedSMEM_tcgen05_partition,@object
	.size		__nv_reservedSMEM_tcgen05_partition,(.L_0 - __nv_reservedSMEM_tcgen05_partition)
__nv_reservedSMEM_tcgen05_partition:
	.zero		32
.L_0:


//--------------------- .nv.global                --------------------------
	.section	.nv.global,"aw",@nobits
.nv.global:
	.type		_ZN40_INTERNAL_d465e4f9_4_k_cu_d500ae4b_323504cute1_E,@object
	.size		_ZN40_INTERNAL_d465e4f9_4_k_cu_d500ae4b_323504cute1_E,(_ZN40_INTERNAL_d465e4f9_4_k_cu_d500ae4b_323504cuda3std3__45__cpo6cbeginE - _ZN40_INTERNAL_d465e4f9_4_k_cu_d500ae4b_323504cute1_E)
_ZN40_INTERNAL_d465e4f9_4_k_cu_d500ae4b_323504cute1_E:
	.zero		1
	.type		_ZN40_INTERNAL_d465e4f9_4_k_cu_d500ae4b_323504cuda3std3__45__cpo6cbeginE,@object
	.size		_ZN40_INTERNAL_d465e4f9_4_k_cu_d500ae4b_323504cuda3std3__45__cpo6cbeginE,(_ZN40_INTERNAL_d465e4f9_4_k_cu_d500ae4b_323504cuda3std3__48in_placeE - _ZN40_INTERNAL_d465e4f9_4_k_cu_d500ae4b_323504cuda3std3__45__cpo6cbeginE)
_ZN40_INTERNAL_d465e4f9_4_k_cu_d500ae4b_323504cuda3std3__45__cpo6cbeginE:
	.zero		1
	.type		_ZN40_INTERNAL_d465e4f9_4_k_cu_d500ae4b_323504cuda3std3__48in_placeE,@object
	.size		_ZN40_INTERNAL_d465e4f9_4_k_cu_d500ae4b_323504cuda3std3__48in_placeE,(_ZN40_INTERNAL_d465e4f9_4_k_cu_d500ae4b_323504cuda3std6ranges3__45__cpo9iter_moveE - _ZN40_INTERNAL_d465e4f9_4_k_cu_d500ae4b_323504cuda3std3__48in_placeE)
_ZN40_INTERNAL_d465e4f9_4_k_cu_d500ae4b_323504cuda3std3__48in_placeE:
	.zero		1
	.type		_ZN40_INTERNAL_d465e4f9_4_k_cu_d500ae4b_323504cuda3std6ranges3__45__cpo9iter_moveE,@object
	.size		_ZN40_INTERNAL_d465e4f9_4_k_cu_d500ae4b_323504cuda3std6ranges3__45__cpo9iter_moveE,(_ZN40_INTERNAL_d465e4f9_4_k_cu_d500ae4b_323504cuda3std3__45__cpo5beginE - _ZN40_INTERNAL_d465e4f9_4_k_cu_d500ae4b_323504cuda3std6ranges3__45__cpo9iter_moveE)
_ZN40_INTERNAL_d465e4f9_4_k_cu_d500ae4b_323504cuda3std6ranges3__45__cpo9iter_moveE:
	.zero		1
	.type		_ZN40_INTERNAL_d465e4f9_4_k_cu_d500ae4b_323504cuda3std3__45__cpo5beginE,@object
	.size		_ZN40_INTERNAL_d465e4f9_4_k_cu_d500ae4b_323504cuda3std3__45__cpo5beginE,(_ZN40_INTERNAL_d465e4f9_4_k_cu_d500ae4b_323504cuda3std3__442_GLOBAL__N__d465e4f9_4_k_cu_d500ae4b_323506ignoreE - _ZN40_INTERNAL_d465e4f9_4_k_cu_d500ae4b_323504cuda3std3__45__cpo5beginE)
_ZN40_INTERNAL_d465e4f9_4_k_cu_d500ae4b_323504cuda3std3__45__cpo5beginE:
	.zero		1
	.type		_ZN40_INTERNAL_d465e4f9_4_k_cu_d500ae4b_323504cuda3std3__442_GLOBAL__N__d465e4f9_4_k_cu_d500ae4b_323506ignoreE,@object
	.size		_ZN40_INTERNAL_d465e4f9_4_k_cu_d500ae4b_323504cuda3std3__442_GLOBAL__N__d465e4f9_4_k_cu_d500ae4b_323506ignoreE,(_ZN40_INTERNAL_d465e4f9_4_k_cu_d500ae4b_323504cute7productE - _ZN40_INTERNAL_d465e4f9_4_k_cu_d500ae4b_323504cuda3std3__442_GLOBAL__N__d465e4f9_4_k_cu_d500ae4b_323506ignoreE)
_ZN40_INTERNAL_d465e4f9_4_k_cu_d500ae4b_323504cuda3std3__442_GLOBAL__N__d465e4f9_4_k_cu_d500ae4b_323506ignoreE:
	.zero		1
	.type		_ZN40_INTERNAL_d465e4f9_4_k_cu_d500ae4b_323504cute7productE,@object
	.size		_ZN40_INTERNAL_d465e4f9_4_k_cu_d500ae4b_323504cute7productE,(_ZN40_INTERNAL_d465e4f9_4_k_cu_d500ae4b_323504cuda3std3__45__cpo3endE - _ZN40_INTERNAL_d465e4f9_4_k_cu_d500ae4b_323504cute7productE)
_ZN40_INTERNAL_d465e4f9_4_k_cu_d500ae4b_323504cute7productE:
	.zero		1
	.type		_ZN40_INTERNAL_d465e4f9_4_k_cu_d500ae4b_323504cuda3std3__45__cpo3endE,@object
	.size		_ZN40_INTERNAL_d465e4f9_4_k_cu_d500ae4b_323504cuda3std3__45__cpo3endE,(_ZN40_INTERNAL_d465e4f9_4_k_cu_d500ae4b_323504cuda3std3__419piecewise_constructE - _ZN40_INTERNAL_d465e4f9_4_k_cu_d500ae4b_323504cuda3std3__45__cpo3endE)
_ZN40_INTERNAL_d465e4f9_4_k_cu_d500ae4b_323504cuda3std3__45__cpo3endE:
	.zero		1
	.type		_ZN40_INTERNAL_d465e4f9_4_k_cu_d500ae4b_323504cuda3std3__419piecewise_constructE,@object
	.size		_ZN40_INTERNAL_d465e4f9_4_k_cu_d500ae4b_323504cuda3std3__419piecewise_constructE,(_ZN40_INTERNAL_d465e4f9_4_k_cu_d500ae4b_323504cuda3std3__45__cpo4cendE - _ZN40_INTERNAL_d465e4f9_4_k_cu_d500ae4b_323504cuda3std3__419piecewise_constructE)
_ZN40_INTERNAL_d465e4f9_4_k_cu_d500ae4b_323504cuda3std3__419piecewise_constructE:
	.zero		1
	.type		_ZN40_INTERNAL_d465e4f9_4_k_cu_d500ae4b_323504cuda3std3__45__cpo4cendE,@object
	.size		_ZN40_INTERNAL_d465e4f9_4_k_cu_d500ae4b_323504cuda3std3__45__cpo4cendE,(_ZN40_INTERNAL_d465e4f9_4_k_cu_d500ae4b_323504cuda3std6ranges3__45__cpo4swapE - _ZN40_INTERNAL_d465e4f9_4_k_cu_d500ae4b_323504cuda3std3__45__cpo4cendE)
_ZN40_INTERNAL_d465e4f9_4_k_cu_d500ae4b_323504cuda3std3__45__cpo4cendE:
	.zero		1
	.type		_ZN40_INTERNAL_d465e4f9_4_k_cu_d500ae4b_323504cuda3std6ranges3__45__cpo4swapE,@object
	.size		_ZN40_INTERNAL_d465e4f9_4_k_cu_d500ae4b_323504cuda3std6ranges3__45__cpo4swapE,(.L_11 - _ZN40_INTERNAL_d465e4f9_4_k_cu_d500ae4b_323504cuda3std6ranges3__45__cpo4swapE)
_ZN40_INTERNAL_d465e4f9_4_k_cu_d500ae4b_323504cuda3std6ranges3__45__cpo4swapE:
	.zero		1
.L_11:


//--------------------- .nv.constant0._ZN7cutlass13device_kernelINS_4gemm6kernel13GemmUniversalIN4cute5tupleIJiiiiEEENS1_10collective13CollectiveMmaINS1_35MainloopSm100TmaUmmaWarpSpecializedILi8ELi2ELi4ENS5_IJNS4_1CILi4EEESB_NSA_ILi1EEEEEEEENS5_IJNSA_ILi128EEENSA_ILi256EEESF_EEENS_12float_e4m3_tENS5_IJlSC_lEEESI_SJ_NS4_8TiledMMAINS4_8MMA_AtomIJNS4_10MMA_TraitsINS4_25SM100_MMA_F8F6F4_2x1SM_SSEJSI_SI_fSF_SG_NS4_17integral_constantINS4_4UMMA5MajorELSQ_0EEESR_NSO_INSP_7ScaleInELSS_0EEEST_EEEEEENS4_6LayoutINS5_IJSC_SC_SC_EEENS5_IJNSA_ILi0EEESY_SY_EEEEENS5_IJNS4_10UnderscoreES11_S11_EEEEENS4_28SM100_TMA_2SM_LOAD_MULTICASTENS4_14ComposedLayoutINS4_7SwizzleILi3ELi4ELi3EEENS4_18smem_ptr_flag_bitsILi8EEENSW_INS5_IJNSA_ILi8EEESF_EEENS5_IJSF_SC_EEEEEEEvNS4_8identityES14_S1E_vS1F_EENS_8epilogue10collective18CollectiveEpilogueINS1H_23Sm100TmaWarpSpecializedILi4ELi2ELi32ELb0ELb0EEEJNS5_IJNSA_ILi64EEESG_SF_EEENS5_IJNSW_IS1M_SC_EENSW_INS5_IJNSA_ILi32EEENSA_ILi2EEEEEENS5_IJSC_SF_EEEEEEEESI_SJ_SI_SJ_NS1H_6fusion15FusionCallbacksIS1L_NS1V_17LinearCombinationISI_fSI_fLNS_15FloatRoundStyleE2EEES1N_S1U_JEEENS4_5SM1004TMEM4LOAD26SM100_TMEM_LOAD_32dp32b32xENS4_13SM90_TMA_LOADENS15_INS16_ILi1ELi4ELi3EEES19_NSW_INS5_IJS1A_S1P_EEENS5_IJS1P_SC_EEEEEEENS4_39AutoVectorizingCopyWithAssumedAlignmentILi128EEENS4_14SM90_TMA_STOREES2A_S2C_S2C_EEEvvEEEEvNT_6ParamsE --------------------------
	.section	.nv.constant0._ZN7cutlass13device_kernelINS_4gemm6kernel13GemmUniversalIN4cute5tupleIJiiiiEEENS1_10collective13CollectiveMmaINS1_35MainloopSm100TmaUmmaWarpSpecializedILi8ELi2ELi4ENS5_IJNS4_1CILi4EEESB_NSA_ILi1EEEEEEEENS5_IJNSA_ILi128EEENSA_ILi256EEESF_EEENS_12float_e4m3_tENS5_IJlSC_lEEESI_SJ_NS4_8TiledMMAINS4_8MMA_AtomIJNS4_10MMA_TraitsINS4_25SM100_MMA_F8F6F4_2x1SM_SSEJSI_SI_fSF_SG_NS4_17integral_constantINS4_4UMMA5MajorELSQ_0EEESR_NSO_INSP_7ScaleInELSS_0EEEST_EEEEEENS4_6LayoutINS5_IJSC_SC_SC_EEENS5_IJNSA_ILi0EEESY_SY_EEEEENS5_IJNS4_10UnderscoreES11_S11_EEEEENS4_28SM100_TMA_2SM_LOAD_MULTICASTENS4_14ComposedLayoutINS4_7SwizzleILi3ELi4ELi3EEENS4_18smem_ptr_flag_bitsILi8EEENSW_INS5_IJNSA_ILi8EEESF_EEENS5_IJSF_SC_EEEEEEEvNS4_8identityES14_S1E_vS1F_EENS_8epilogue10collective18CollectiveEpilogueINS1H_23Sm100TmaWarpSpecializedILi4ELi2ELi32ELb0ELb0EEEJNS5_IJNSA_ILi64EEESG_SF_EEENS5_IJNSW_IS1M_SC_EENSW_INS5_IJNSA_ILi32EEENSA_ILi2EEEEEENS5_IJSC_SF_EEEEEEEESI_SJ_SI_SJ_NS1H_6fusion15FusionCallbacksIS1L_NS1V_17LinearCombinationISI_fSI_fLNS_15FloatRoundStyleE2EEES1N_S1U_JEEENS4_5SM1004TMEM4LOAD26SM100_TMEM_LOAD_32dp32b32xENS4_13SM90_TMA_LOADENS15_INS16_ILi1ELi4ELi3EEES19_NSW_INS5_IJS1A_S1P_EEENS5_IJS1P_SC_EEEEEEENS4_39AutoVectorizingCopyWithAssumedAlignmentILi128EEENS4_14SM90_TMA_STOREES2A_S2C_S2C_EEEvvEEEEvNT_6ParamsE,"a",@progbits
	.sectionflags	@""
	.align	4
.nv.constant0._ZN7cutlass13device_kernelINS_4gemm6kernel13GemmUniversalIN4cute5tupleIJiiiiEEENS1_10collective13CollectiveMmaINS1_35MainloopSm100TmaUmmaWarpSpecializedILi8ELi2ELi4ENS5_IJNS4_1CILi4EEESB_NSA_ILi1EEEEEEEENS5_IJNSA_ILi128EEENSA_ILi256EEESF_EEENS_12float_e4m3_tENS5_IJlSC_lEEESI_SJ_NS4_8TiledMMAINS4_8MMA_AtomIJNS4_10MMA_TraitsINS4_25SM100_MMA_F8F6F4_2x1SM_SSEJSI_SI_fSF_SG_NS4_17integral_constantINS4_4UMMA5MajorELSQ_0EEESR_NSO_INSP_7ScaleInELSS_0EEEST_EEEEEENS4_6LayoutINS5_IJSC_SC_SC_EEENS5_IJNSA_ILi0EEESY_SY_EEEEENS5_IJNS4_10UnderscoreES11_S11_EEEEENS4_28SM100_TMA_2SM_LOAD_MULTICASTENS4_14ComposedLayoutINS4_7SwizzleILi3ELi4ELi3EEENS4_18smem_ptr_flag_bitsILi8EEENSW_INS5_IJNSA_ILi8EEESF_EEENS5_IJSF_SC_EEEEEEEvNS4_8identityES14_S1E_vS1F_EENS_8epilogue10collective18CollectiveEpilogueINS1H_23Sm100TmaWarpSpecializedILi4ELi2ELi32ELb0ELb0EEEJNS5_IJNSA_ILi64EEESG_SF_EEENS5_IJNSW_IS1M_SC_EENSW_INS5_IJNSA_ILi32EEENSA_ILi2EEEEEENS5_IJSC_SF_EEEEEEEESI_SJ_SI_SJ_NS1H_6fusion15FusionCallbacksIS1L_NS1V_17LinearCombinationISI_fSI_fLNS_15FloatRoundStyleE2EEES1N_S1U_JEEENS4_5SM1004TMEM4LOAD26SM100_TMEM_LOAD_32dp32b32xENS4_13SM90_TMA_LOADENS15_INS16_ILi1ELi4ELi3EEES19_NSW_INS5_IJS1A_S1P_EEENS5_IJS1P_SC_EEEEEEENS4_39AutoVectorizingCopyWithAssumedAlignmentILi128EEENS4_14SM90_TMA_STOREES2A_S2C_S2C_EEEvvEEEEvNT_6ParamsE:
	.zero		2944


//--------------------- SYMBOLS --------------------------

	.type		.nv.reservedSmem.offset0,@object
	.size		.nv.reservedSmem.offset0,0x4
	.type		.nv.reservedSmem.cap,@object
	.size		.nv.reservedSmem.cap,0x4
	.type		__assertfail,@function
